// auto-generated by cutlass_sweep.gemm — config: {"arch": "sm_90", "cluster_m": 1, "cluster_n": 1, "dtype": "fp16", "dtype_b": "fp16", "layout": "nt", "stages": 0, "tile_k": 128, "tile_m": 128, "tile_n": 256}
#include "cutlass/cutlass.h"
#include "cutlass/gemm/collective/collective_builder.hpp"
#include "cutlass/gemm/device/gemm_universal_adapter.h"
#include "cutlass/gemm/kernel/gemm_universal.hpp"
#include "cutlass/epilogue/collective/collective_builder.hpp"

using ElemA = cutlass::half_t;
using ElemB = cutlass::half_t;
using ElemCD = cutlass::half_t;
using Acc  = float;
using TileShape    = cute::Shape<cute::_128, cute::_256, cute::_128>;
using ClusterShape = cute::Shape<cute::_1, cute::_1, cute::_1>;

using CollectiveEpilogue = typename cutlass::epilogue::collective::CollectiveBuilder<
    cutlass::arch::Sm90, cutlass::arch::OpClassTensorOp,
    TileShape, ClusterShape,
    cutlass::epilogue::collective::EpilogueTileAuto,
    Acc, Acc,
    ElemCD, cutlass::layout::RowMajor, 128 / cutlass::sizeof_bits<ElemCD>::value,
    ElemCD, cutlass::layout::RowMajor, 128 / cutlass::sizeof_bits<ElemCD>::value,
    cutlass::epilogue::collective::EpilogueScheduleAuto
  >::CollectiveOp;

using CollectiveMainloop = typename cutlass::gemm::collective::CollectiveBuilder<
    cutlass::arch::Sm90, cutlass::arch::OpClassTensorOp,
    ElemA, cutlass::layout::RowMajor, 128 / cutlass::sizeof_bits<ElemA>::value,
    ElemB, cutlass::layout::ColumnMajor, 128 / cutlass::sizeof_bits<ElemB>::value,
    Acc,
    TileShape, ClusterShape,
    cutlass::gemm::collective::StageCountAutoCarveout<static_cast<int>(sizeof(typename CollectiveEpilogue::SharedStorage))>,
    cutlass::gemm::collective::KernelScheduleAuto
  >::CollectiveOp;

using GemmKernel = cutlass::gemm::kernel::GemmUniversal<
    cute::Shape<int,int,int,int>,
    CollectiveMainloop,
    CollectiveEpilogue
>;
using Gemm = cutlass::gemm::device::GemmUniversalAdapter<GemmKernel>;

// Force the device kernel symbol into the cubin without needing a host main.
auto* _anchor = &cutlass::device_kernel<GemmKernel>;


// ===== COMPILED SASS (sm_90a) =====

	.target	sm_90a

	.elftype	@"ET_EXEC"


//--------------------- .note.nv.tkinfo           --------------------------
	.section	.note.nv.tkinfo,"",@"SHT_NOTE"
	.sectionflags	@"SHF_NOTE_NV_TKINFO"
	.tkinfo
        /*0018*/ 	.word	0x00000002
        /*0030*/ 	.string	""
        /*0030*/ 	.string	"ptxas"
        /*0030*/ 	.string	"Cuda compilation tools, release 13.0, V13.0.88"
        /*0030*/ 	.string	"Build cuda_13.0.r13.0/compiler.36424714_0"
        /*0030*/ 	.string	"-arch sm_90a -m 64 "



//--------------------- .note.nv.cuinfo           --------------------------
	.section	.note.nv.cuinfo,"",@"SHT_NOTE"
	.sectionflags	@"SHF_NOTE_NV_CUINFO"
        /*0018*/ 	.short	0x0002
        /*001a*/ 	.short	0x005a
        /*001c*/ 	.short	0x0082
	.zero		2


//--------------------- .nv.info                  --------------------------
	.section	.nv.info,"",@"SHT_CUDA_INFO"
	.align	4


	//----- nvinfo : EIATTR_REGCOUNT
	.align		4
        /*0000*/ 	.byte	0x04, 0x2f
        /*0002*/ 	.short	(.L_15 - .L_14)
	.align		4
.L_14:
        /*0004*/ 	.word	index@(_ZN7cutlass13device_kernelINS_4gemm6kernel13GemmUniversalIN4cute5tupleIJiiiiEEENS1_10collective13CollectiveMmaINS1_34MainloopSm90TmaGmmaWarpSpecializedILi2ENS5_IJNS4_1CILi1EEESB_SB_EEENS1_35KernelTmaWarpSpecializedCooperativeEEENS5_IJNSA_ILi128EEENSA_ILi256EEESF_EEENS_6half_tENS5_IJlSB_lEEESI_SJ_NS4_8TiledMMAINS4_8MMA_AtomIJNS4_4SM904GMMA26MMA_64x256x16_F32F16F16_SSILNSN_5MajorE0ELSP_0ELNSN_7ScaleInE1ELSQ_1EEEEEENS4_6LayoutINS5_IJNSA_ILi2EEESB_SB_EEENS5_IJSB_NSA_ILi0EEESW_EEEEENS5_IJNS4_10UnderscoreESZ_SZ_EEEEENS4_13SM90_TMA_LOADENS4_14ComposedLayoutINS4_7SwizzleILi3ELi4ELi3EEENS4_18smem_ptr_flag_bitsILi16EEENST_INS5_IJNSA_ILi8EEENSA_ILi64EEEEEENS5_IJS19_SB_EEEEEEEvNS4_8identityES12_S1D_vS1E_EENS_8epilogue10collective6detail29Sm90TmaWarpSpecializedAdapterINS1H_15DefaultEpilogueISI_SJ_SJ_NS1G_6thread17LinearCombinationISI_Li1EffLNS1L_9ScaleType4KindE0ELNS_15FloatRoundStyleE2ESI_EENS1_15EpilogueDefaultEEEEEvvEEEEvNT_6ParamsE)
        /*0008*/ 	.word	0x000000a8


	//----- nvinfo : EIATTR_FRAME_SIZE
	.align		4
.L_15:
        /*000c*/ 	.byte	0x04, 0x11
        /*000e*/ 	.short	(.L_17 - .L_16)
	.align		4
.L_16:
        /*0010*/ 	.word	index@(_ZN7cutlass13device_kernelINS_4gemm6kernel13GemmUniversalIN4cute5tupleIJiiiiEEENS1_10collective13CollectiveMmaINS1_34MainloopSm90TmaGmmaWarpSpecializedILi2ENS5_IJNS4_1CILi1EEESB_SB_EEENS1_35KernelTmaWarpSpecializedCooperativeEEENS5_IJNSA_ILi128EEENSA_ILi256EEESF_EEENS_6half_tENS5_IJlSB_lEEESI_SJ_NS4_8TiledMMAINS4_8MMA_AtomIJNS4_4SM904GMMA26MMA_64x256x16_F32F16F16_SSILNSN_5MajorE0ELSP_0ELNSN_7ScaleInE1ELSQ_1EEEEEENS4_6LayoutINS5_IJNSA_ILi2EEESB_SB_EEENS5_IJSB_NSA_ILi0EEESW_EEEEENS5_IJNS4_10UnderscoreESZ_SZ_EEEEENS4_13SM90_TMA_LOADENS4_14ComposedLayoutINS4_7SwizzleILi3ELi4ELi3EEENS4_18smem_ptr_flag_bitsILi16EEENST_INS5_IJNSA_ILi8EEENSA_ILi64EEEEEENS5_IJS19_SB_EEEEEEEvNS4_8identityES12_S1D_vS1E_EENS_8epilogue10collective6detail29Sm90TmaWarpSpecializedAdapterINS1H_15DefaultEpilogueISI_SJ_SJ_NS1G_6thread17LinearCombinationISI_Li1EffLNS1L_9ScaleType4KindE0ELNS_15FloatRoundStyleE2ESI_EENS1_15EpilogueDefaultEEEEEvvEEEEvNT_6ParamsE)
        /*0014*/ 	.word	0x00000000


	//----- nvinfo : EIATTR_MIN_STACK_SIZE
	.align		4
.L_17:
        /*0018*/ 	.byte	0x04, 0x12
        /*001a*/ 	.short	(.L_19 - .L_18)
	.align		4
.L_18:
        /*001c*/ 	.word	index@(_ZN7cutlass13device_kernelINS_4gemm6kernel13GemmUniversalIN4cute5tupleIJiiiiEEENS1_10collective13CollectiveMmaINS1_34MainloopSm90TmaGmmaWarpSpecializedILi2ENS5_IJNS4_1CILi1EEESB_SB_EEENS1_35KernelTmaWarpSpecializedCooperativeEEENS5_IJNSA_ILi128EEENSA_ILi256EEESF_EEENS_6half_tENS5_IJlSB_lEEESI_SJ_NS4_8TiledMMAINS4_8MMA_AtomIJNS4_4SM904GMMA26MMA_64x256x16_F32F16F16_SSILNSN_5MajorE0ELSP_0ELNSN_7ScaleInE1ELSQ_1EEEEEENS4_6LayoutINS5_IJNSA_ILi2EEESB_SB_EEENS5_IJSB_NSA_ILi0EEESW_EEEEENS5_IJNS4_10UnderscoreESZ_SZ_EEEEENS4_13SM90_TMA_LOADENS4_14ComposedLayoutINS4_7SwizzleILi3ELi4ELi3EEENS4_18smem_ptr_flag_bitsILi16EEENST_INS5_IJNSA_ILi8EEENSA_ILi64EEEEEENS5_IJS19_SB_EEEEEEEvNS4_8identityES12_S1D_vS1E_EENS_8epilogue10collective6detail29Sm90TmaWarpSpecializedAdapterINS1H_15DefaultEpilogueISI_SJ_SJ_NS1G_6thread17LinearCombinationISI_Li1EffLNS1L_9ScaleType4KindE0ELNS_15FloatRoundStyleE2ESI_EENS1_15EpilogueDefaultEEEEEvvEEEEvNT_6ParamsE)
        /*0020*/ 	.word	0x00000000
.L_19:


//--------------------- .nv.compat                --------------------------
	.section	.nv.compat,"",@"SHT_CUDA_COMPAT_INFO"
	.align	4
        /*0000*/ 	.byte	0x02, 0x09, 0x01, 0x00, 0x02, 0x02, 0x04, 0x00, 0x02, 0x05, 0x05, 0x00, 0x03, 0x07, 0x01, 0x01
        /*0010*/ 	.byte	0x02, 0x03, 0x01, 0x00, 0x02, 0x06, 0x01, 0x00, 0x04, 0x0b, 0x08, 0x00, 0x00, 0x00, 0x00, 0x00
        /*0020*/ 	.byte	0x00, 0x00, 0x00, 0x00


//--------------------- .nv.info._ZN7cutlass13device_kernelINS_4gemm6kernel13GemmUniversalIN4cute5tupleIJiiiiEEENS1_10collective13CollectiveMmaINS1_34MainloopSm90TmaGmmaWarpSpecializedILi2ENS5_IJNS4_1CILi1EEESB_SB_EEENS1_35KernelTmaWarpSpecializedCooperativeEEENS5_IJNSA_ILi128EEENSA_ILi256EEESF_EEENS_6half_tENS5_IJlSB_lEEESI_SJ_NS4_8TiledMMAINS4_8MMA_AtomIJNS4_4SM904GMMA26MMA_64x256x16_F32F16F16_SSILNSN_5MajorE0ELSP_0ELNSN_7ScaleInE1ELSQ_1EEEEEENS4_6LayoutINS5_IJNSA_ILi2EEESB_SB_EEENS5_IJSB_NSA_ILi0EEESW_EEEEENS5_IJNS4_10UnderscoreESZ_SZ_EEEEENS4_13SM90_TMA_LOADENS4_14ComposedLayoutINS4_7SwizzleILi3ELi4ELi3EEENS4_18smem_ptr_flag_bitsILi16EEENST_INS5_IJNSA_ILi8EEENSA_ILi64EEEEEENS5_IJS19_SB_EEEEEEEvNS4_8identityES12_S1D_vS1E_EENS_8epilogue10collective6detail29Sm90TmaWarpSpecializedAdapterINS1H_15DefaultEpilogueISI_SJ_SJ_NS1G_6thread17LinearCombinationISI_Li1EffLNS1L_9ScaleType4KindE0ELNS_15FloatRoundStyleE2ESI_EENS1_15EpilogueDefaultEEEEEvvEEEEvNT_6ParamsE --------------------------
	.section	.nv.info._ZN7cutlass13device_kernelINS_4gemm6kernel13GemmUniversalIN4cute5tupleIJiiiiEEENS1_10collective13CollectiveMmaINS1_34MainloopSm90TmaGmmaWarpSpecializedILi2ENS5_IJNS4_1CILi1EEESB_SB_EEENS1_35KernelTmaWarpSpecializedCooperativeEEENS5_IJNSA_ILi128EEENSA_ILi256EEESF_EEENS_6half_tENS5_IJlSB_lEEESI_SJ_NS4_8TiledMMAINS4_8MMA_AtomIJNS4_4SM904GMMA26MMA_64x256x16_F32F16F16_SSILNSN_5MajorE0ELSP_0ELNSN_7ScaleInE1ELSQ_1EEEEEENS4_6LayoutINS5_IJNSA_ILi2EEESB_SB_EEENS5_IJSB_NSA_ILi0EEESW_EEEEENS5_IJNS4_10UnderscoreESZ_SZ_EEEEENS4_13SM90_TMA_LOADENS4_14ComposedLayoutINS4_7SwizzleILi3ELi4ELi3EEENS4_18smem_ptr_flag_bitsILi16EEENST_INS5_IJNSA_ILi8EEENSA_ILi64EEEEEENS5_IJS19_SB_EEEEEEEvNS4_8identityES12_S1D_vS1E_EENS_8epilogue10collective6detail29Sm90TmaWarpSpecializedAdapterINS1H_15DefaultEpilogueISI_SJ_SJ_NS1G_6thread17LinearCombinationISI_Li1EffLNS1L_9ScaleType4KindE0ELNS_15FloatRoundStyleE2ESI_EENS1_15EpilogueDefaultEEEEEvvEEEEvNT_6ParamsE,"",@"SHT_CUDA_INFO"
	.sectionflags	@""
	.align	4


	//----- nvinfo : EIATTR_CUDA_API_VERSION
	.align		4
        /*0000*/ 	.byte	0x04, 0x37
        /*0002*/ 	.short	(.L_21 - .L_20)
.L_20:
        /*0004*/ 	.word	0x00000082


	//----- nvinfo : EIATTR_KPARAM_INFO
	.align		4
.L_21:
        /*0008*/ 	.byte	0x04, 0x17
        /*000a*/ 	.short	(.L_23 - .L_22)
.L_22:
        /*000c*/ 	.word	0x00000000
        /*0010*/ 	.short	0x0000
        /*0012*/ 	.short	0x0070
        /*0014*/ 	.byte	0x00, 0xf0, 0x01, 0x10


	//----- nvinfo : EIATTR_SPARSE_MMA_MASK
	.align		4
.L_23:
        /*0018*/ 	.byte	0x03, 0x50
        /*001a*/ 	.short	0x0000


	//----- nvinfo : EIATTR_MAXREG_COUNT
	.align		4
        /*001c*/ 	.byte	0x03, 0x1b
        /*001e*/ 	.short	0x00a8


	//----- nvinfo : EIATTR_NUM_BARRIERS
	.align		4
        /*0020*/ 	.byte	0x02, 0x4c
        /*0022*/ 	.byte	0x01
	.zero		1


	//----- nvinfo : EIATTR_EXTERNS
	.align		4
        /*0024*/ 	.byte	0x04, 0x0f
        /*0026*/ 	.short	(.L_25 - .L_24)


	//   ....[0]....
	.align		4
.L_24:
        /*0028*/ 	.word	index@(__assertfail)


	//----- nvinfo : EIATTR_MERCURY_ISA_VERSION
	.align		4
.L_25:
        /*002c*/ 	.byte	0x03, 0x5f
        /*002e*/ 	.short	0x0101


	//----- nvinfo : EIATTR_INT_WARP_WIDE_INSTR_OFFSETS
	.align		4
        /*0030*/ 	.byte	0x04, 0x31
        /*0032*/ 	.short	(.L_27 - .L_26)


	//   ....[0]....
.L_26:
        /*0034*/ 	.word	0x00000370


	//   ....[1]....
        /*0038*/ 	.word	0x000003a0


	//   ....[2]....
        /*003c*/ 	.word	0x00000480


	//----- nvinfo : EIATTR_COOP_GROUP_MASK_REGIDS
	.align		4
.L_27:
        /*0040*/ 	.byte	0x04, 0x29
        /*0042*/ 	.short	(.L_29 - .L_28)


	//   ....[0]....
.L_28:
        /*0044*/ 	.word	0xffffffff


	//   ....[1]....
        /*0048*/ 	.word	0xffffffff


	//   ....[2]....
        /*004c*/ 	.word	0xffffffff


	//   ....[3]....
        /*0050*/ 	.word	0xffffffff


	//   ....[4]....
        /*0054*/ 	.word	0xffffffff


	//----- nvinfo : EIATTR_COOP_GROUP_INSTR_OFFSETS
	.align		4
.L_29:
        /*0058*/ 	.byte	0x04, 0x28
        /*005a*/ 	.short	(.L_31 - .L_30)


	//   ....[0]....
.L_30:
        /*005c*/ 	.word	0x00000060


	//   ....[1]....
        /*0060*/ 	.word	0x00000070


	//   ....[2]....
        /*0064*/ 	.word	0x00000130


	//   ....[3]....
        /*0068*/ 	.word	0x00000280


	//   ....[4]....
        /*006c*/ 	.word	0x00000f30


	//----- nvinfo : EIATTR_REG_RECONFIG
	.align		4
.L_31:
        /*0070*/ 	.byte	0x01, 0x54
	.zero		2


	//----- nvinfo : EIATTR_SYSCALL_OFFSETS
	.align		4
        /*0074*/ 	.byte	0x04, 0x46
        /*0076*/ 	.short	(.L_33 - .L_32)


	//   ....[0]....
.L_32:
        /*0078*/ 	.word	0x000010f0


	//----- nvinfo : EIATTR_MBARRIER_INSTR_OFFSETS
	.align		4
.L_33:
        /*007c*/ 	.byte	0x04, 0x39
        /*007e*/ 	.short	(.L_35 - .L_34)


	//   ....[0]....
.L_34:
        /*0080*/ 	.word	0x00000230
        /*0084*/ 	.word	0x000000ff
        /*0088*/ 	.word	0x00000000
        /*008c*/ 	.short	0x0100
        /*008e*/ 	.byte	0x08
	.zero		1


	//   ....[1]....
        /*0090*/ 	.word	0x00000240
        /*0094*/ 	.word	0x000000ff
        /*0098*/ 	.word	0x00000010
        /*009c*/ 	.short	0x0100
        /*009e*/ 	.byte	0x08
	.zero		1


	//   ....[2]....
        /*00a0*/ 	.word	0x00000250
        /*00a4*/ 	.word	0x000000ff
        /*00a8*/ 	.word	0x00000008
        /*00ac*/ 	.short	0x0100
        /*00ae*/ 	.byte	0x08
	.zero		1


	//   ....[3]....
        /*00b0*/ 	.word	0x00000260
        /*00b4*/ 	.word	0x000000ff
        /*00b8*/ 	.word	0x00000018
        /*00bc*/ 	.short	0x0100
        /*00be*/ 	.byte	0x08
	.zero		1


	//   ....[4]....
        /*00c0*/ 	.word	0x000004f0
        /*00c4*/ 	.word	0x000000ff
        /*00c8*/ 	.word	0x00000030
        /*00cc*/ 	.short	0x0100
        /*00ce*/ 	.byte	0x06
	.zero		1


	//   ....[5]....
        /*00d0*/ 	.word	0x00000550
        /*00d4*/ 	.word	0x000000ff
        /*00d8*/ 	.word	0x00000038
        /*00dc*/ 	.short	0x0100
        /*00de*/ 	.byte	0x06
	.zero		1


	//   ....[6]....
        /*00e0*/ 	.word	0x00001170
        /*00e4*/ 	.word	0x00000003
        /*00e8*/ 	.word	0x00000000
        /*00ec*/ 	.short	0x010a
        /*00ee*/ 	.byte	0x3f
	.zero		1


	//   ....[7]....
        /*00f0*/ 	.word	0x000011b0
        /*00f4*/ 	.word	0x00000003
        /*00f8*/ 	.word	0x00000000
        /*00fc*/ 	.short	0x010a
        /*00fe*/ 	.byte	0x3f
	.zero		1


	//   ....[8]....
        /*0100*/ 	.word	0x00001780
        /*0104*/ 	.word	0x000000ff
        /*0108*/ 	.word	0x00000000
        /*010c*/ 	.short	0x010a
        /*010e*/ 	.byte	0x09
	.zero		1


	//   ....[9]....
        /*0110*/ 	.word	0x000017c0
        /*0114*/ 	.word	0x000000ff
        /*0118*/ 	.word	0x00000000
        /*011c*/ 	.short	0x010a
        /*011e*/ 	.byte	0x09
	.zero		1


	//   ....[10]....
        /*0120*/ 	.word	0x00001c50
        /*0124*/ 	.word	0x000000ff
        /*0128*/ 	.word	0x00000000
        /*012c*/ 	.short	0x0101
        /*012e*/ 	.byte	0x08
	.zero		1


	//   ....[11]....
        /*0130*/ 	.word	0x00001e30
        /*0134*/ 	.word	0x000000ff
        /*0138*/ 	.word	0x00000000
        /*013c*/ 	.short	0x0101
        /*013e*/ 	.byte	0x04
	.zero		1


	//   ....[12]....
        /*0140*/ 	.word	0x0000acb0
        /*0144*/ 	.word	0x0000000c
        /*0148*/ 	.word	0x00000010
        /*014c*/ 	.short	0x010a
        /*014e*/ 	.byte	0x3f
	.zero		1


	//   ....[13]....
        /*0150*/ 	.word	0x0000b130
        /*0154*/ 	.word	0x00000005
        /*0158*/ 	.word	0x00000038
        /*015c*/ 	.short	0x0101
        /*015e*/ 	.byte	0x3f
	.zero		1


	//   ....[14]....
        /*0160*/ 	.word	0x0000b830
        /*0164*/ 	.word	0x00000007
        /*0168*/ 	.word	0x00000000
        /*016c*/ 	.short	0x010a
        /*016e*/ 	.byte	0x3f
	.zero		1


	//   ....[15]....
        /*0170*/ 	.word	0x0000b8b0
        /*0174*/ 	.word	0x00000005
        /*0178*/ 	.word	0x00000000
        /*017c*/ 	.short	0x010a
        /*017e*/ 	.byte	0x3f
	.zero		1


	//   ....[16]....
        /*0180*/ 	.word	0x0000b910
        /*0184*/ 	.word	0x00000003
        /*0188*/ 	.word	0x00000000
        /*018c*/ 	.short	0x010a
        /*018e*/ 	.byte	0x3f
	.zero		1


	//   ....[17]....
        /*0190*/ 	.word	0x0000b970
        /*0194*/ 	.word	0x00000004
        /*0198*/ 	.word	0x00000000
        /*019c*/ 	.short	0x010a
        /*019e*/ 	.byte	0x3f
	.zero		1


	//   ....[18]....
        /*01a0*/ 	.word	0x0000ba40
        /*01a4*/ 	.word	0x0000000c
        /*01a8*/ 	.word	0x00000010
        /*01ac*/ 	.short	0x010a
        /*01ae*/ 	.byte	0x3f
	.zero		1


	//   ....[19]....
        /*01b0*/ 	.word	0x0000bb10
        /*01b4*/ 	.word	0x00000007
        /*01b8*/ 	.word	0x00000000
        /*01bc*/ 	.short	0x010a
        /*01be*/ 	.byte	0x3f
	.zero		1


	//----- nvinfo : EIATTR_NUM_MBARRIERS
	.align		4
.L_35:
        /*01c0*/ 	.byte	0x03, 0x38
        /*01c2*/ 	.short	0x0006


	//----- nvinfo : EIATTR_EXIT_INSTR_OFFSETS
	.align		4
        /*01c4*/ 	.byte	0x04, 0x1c
        /*01c6*/ 	.short	(.L_37 - .L_36)


	//   ....[0]....
.L_36:
        /*01c8*/ 	.word	0x000005a0


	//   ....[1]....
        /*01cc*/ 	.word	0x00000e60


	//   ....[2]....
        /*01d0*/ 	.word	0x0000a320


	//   ....[3]....
        /*01d4*/ 	.word	0x0000a950


	//   ....[4]....
        /*01d8*/ 	.word	0x0000b900


	//----- nvinfo : EIATTR_MAX_THREADS
	.align		4
.L_37:
        /*01dc*/ 	.byte	0x04, 0x05
        /*01de*/ 	.short	(.L_39 - .L_38)
.L_38:
        /*01e0*/ 	.word	0x00000180
        /*01e4*/ 	.word	0x00000001
        /*01e8*/ 	.word	0x00000001


	//----- nvinfo : EIATTR_CRS_STACK_SIZE
	.align		4
.L_39:
        /*01ec*/ 	.byte	0x04, 0x1e
        /*01ee*/ 	.short	(.L_41 - .L_40)
.L_40:
        /*01f0*/ 	.word	0x00000000


	//----- nvinfo : EIATTR_CBANK_PARAM_SIZE
	.align		4
.L_41:
        /*01f4*/ 	.byte	0x03, 0x19
        /*01f6*/ 	.short	0x0470


	//----- nvinfo : EIATTR_PARAM_CBANK
	.align		4
        /*01f8*/ 	.byte	0x04, 0x0a
        /*01fa*/ 	.short	(.L_43 - .L_42)
	.align		4
.L_42:
        /*01fc*/ 	.word	index@(.nv.constant0._ZN7cutlass13device_kernelINS_4gemm6kernel13GemmUniversalIN4cute5tupleIJiiiiEEENS1_10collective13CollectiveMmaINS1_34MainloopSm90TmaGmmaWarpSpecializedILi2ENS5_IJNS4_1CILi1EEESB_SB_EEENS1_35KernelTmaWarpSpecializedCooperativeEEENS5_IJNSA_ILi128EEENSA_ILi256EEESF_EEENS_6half_tENS5_IJlSB_lEEESI_SJ_NS4_8TiledMMAINS4_8MMA_AtomIJNS4_4SM904GMMA26MMA_64x256x16_F32F16F16_SSILNSN_5MajorE0ELSP_0ELNSN_7ScaleInE1ELSQ_1EEEEEENS4_6LayoutINS5_IJNSA_ILi2EEESB_SB_EEENS5_IJSB_NSA_ILi0EEESW_EEEEENS5_IJNS4_10UnderscoreESZ_SZ_EEEEENS4_13SM90_TMA_LOADENS4_14ComposedLayoutINS4_7SwizzleILi3ELi4ELi3EEENS4_18smem_ptr_flag_bitsILi16EEENST_INS5_IJNSA_ILi8EEENSA_ILi64EEEEEENS5_IJS19_SB_EEEEEEEvNS4_8identityES12_S1D_vS1E_EENS_8epilogue10collective6detail29Sm90TmaWarpSpecializedAdapterINS1H_15DefaultEpilogueISI_SJ_SJ_NS1G_6thread17LinearCombinationISI_Li1EffLNS1L_9ScaleType4KindE0ELNS_15FloatRoundStyleE2ESI_EENS1_15EpilogueDefaultEEEEEvvEEEEvNT_6ParamsE)
        /*0200*/ 	.short	0x0210
        /*0202*/ 	.short	0x0470


	//----- nvinfo : EIATTR_SW_WAR
	.align		4
.L_43:
        /*0204*/ 	.byte	0x04, 0x36
        /*0206*/ 	.short	(.L_45 - .L_44)
.L_44:
        /*0208*/ 	.word	0x00000008
.L_45:


//--------------------- .nv.callgraph             --------------------------
	.section	.nv.callgraph,"",@"SHT_CUDA_CALLGRAPH"
	.align	4
	.sectionentsize	8
	.align		4
        /*0000*/ 	.word	0x00000000
	.align		4
        /*0004*/ 	.word	0xffffffff
	.align		4
        /*0008*/ 	.word	index@(_ZN7cutlass13device_kernelINS_4gemm6kernel13GemmUniversalIN4cute5tupleIJiiiiEEENS1_10collective13CollectiveMmaINS1_34MainloopSm90TmaGmmaWarpSpecializedILi2ENS5_IJNS4_1CILi1EEESB_SB_EEENS1_35KernelTmaWarpSpecializedCooperativeEEENS5_IJNSA_ILi128EEENSA_ILi256EEESF_EEENS_6half_tENS5_IJlSB_lEEESI_SJ_NS4_8TiledMMAINS4_8MMA_AtomIJNS4_4SM904GMMA26MMA_64x256x16_F32F16F16_SSILNSN_5MajorE0ELSP_0ELNSN_7ScaleInE1ELSQ_1EEEEEENS4_6LayoutINS5_IJNSA_ILi2EEESB_SB_EEENS5_IJSB_NSA_ILi0EEESW_EEEEENS5_IJNS4_10UnderscoreESZ_SZ_EEEEENS4_13SM90_TMA_LOADENS4_14ComposedLayoutINS4_7SwizzleILi3ELi4ELi3EEENS4_18smem_ptr_flag_bitsILi16EEENST_INS5_IJNSA_ILi8EEENSA_ILi64EEEEEENS5_IJS19_SB_EEEEEEEvNS4_8identityES12_S1D_vS1E_EENS_8epilogue10collective6detail29Sm90TmaWarpSpecializedAdapterINS1H_15DefaultEpilogueISI_SJ_SJ_NS1G_6thread17LinearCombinationISI_Li1EffLNS1L_9ScaleType4KindE0ELNS_15FloatRoundStyleE2ESI_EENS1_15EpilogueDefaultEEEEEvvEEEEvNT_6ParamsE)
	.align		4
        /*000c*/ 	.word	index@(__assertfail)
	.align		4
        /*0010*/ 	.word	0x00000000
	.align		4
        /*0014*/ 	.word	0xfffffffe
	.align		4
        /*0018*/ 	.word	0x00000000
	.align		4
        /*001c*/ 	.word	0xfffffffd
	.align		4
        /*0020*/ 	.word	0x00000000
	.align		4
        /*0024*/ 	.word	0xfffffffc


//--------------------- .nv.constant4             --------------------------
	.section	.nv.constant4,"a",@progbits
	.align	8
	.align		8
.nv.constant4:
        /*0000*/ 	.dword	__assertfail
	.align		8
        /*0008*/ 	.dword	__unnamed_1
	.align		8
        /*0010*/ 	.dword	_ZN40_INTERNAL_b4f02023_4_k_cu_d31ad040_238504cuda3std3__45__cpo5beginE
	.align		8
        /*0018*/ 	.dword	_ZN40_INTERNAL_b4f02023_4_k_cu_d31ad040_238504cuda3std3__45__cpo3endE
	.align		8
        /*0020*/ 	.dword	_ZN40_INTERNAL_b4f02023_4_k_cu_d31ad040_238504cuda3std3__45__cpo6cbeginE
	.align		8
        /*0028*/ 	.dword	_ZN40_INTERNAL_b4f02023_4_k_cu_d31ad040_238504cuda3std3__45__cpo4cendE
	.align		8
        /*0030*/ 	.dword	_ZN40_INTERNAL_b4f02023_4_k_cu_d31ad040_238504cuda3std3__442_GLOBAL__N__b4f02023_4_k_cu_d31ad040_238506ignoreE
	.align		8
        /*0038*/ 	.dword	_ZN40_INTERNAL_b4f02023_4_k_cu_d31ad040_238504cuda3std3__419piecewise_constructE
	.align		8
        /*0040*/ 	.dword	_ZN40_INTERNAL_b4f02023_4_k_cu_d31ad040_238504cuda3std3__48in_placeE
	.align		8
        /*0048*/ 	.dword	_ZN40_INTERNAL_b4f02023_4_k_cu_d31ad040_238504cuda3std6ranges3__45__cpo4swapE
	.align		8
        /*0050*/ 	.dword	_ZN40_INTERNAL_b4f02023_4_k_cu_d31ad040_238504cuda3std6ranges3__45__cpo9iter_moveE
	.align		8
        /*0058*/ 	.dword	_ZN40_INTERNAL_b4f02023_4_k_cu_d31ad040_238504cute7productE
	.align		8
        /*0060*/ 	.dword	_ZN40_INTERNAL_b4f02023_4_k_cu_d31ad040_238504cute1_E
	.align		8
        /*0068*/ 	.dword	$str$22
	.align		8
        /*0070*/ 	.dword	$str$23


//--------------------- .text._ZN7cutlass13device_kernelINS_4gemm6kernel13GemmUniversalIN4cute5tupleIJiiiiEEENS1_10collective13CollectiveMmaINS1_34MainloopSm90TmaGmmaWarpSpecializedILi2ENS5_IJNS4_1CILi1EEESB_SB_EEENS1_35KernelTmaWarpSpecializedCooperativeEEENS5_IJNSA_ILi128EEENSA_ILi256EEESF_EEENS_6half_tENS5_IJlSB_lEEESI_SJ_NS4_8TiledMMAINS4_8MMA_AtomIJNS4_4SM904GMMA26MMA_64x256x16_F32F16F16_SSILNSN_5MajorE0ELSP_0ELNSN_7ScaleInE1ELSQ_1EEEEEENS4_6LayoutINS5_IJNSA_ILi2EEESB_SB_EEENS5_IJSB_NSA_ILi0EEESW_EEEEENS5_IJNS4_10UnderscoreESZ_SZ_EEEEENS4_13SM90_TMA_LOADENS4_14ComposedLayoutINS4_7SwizzleILi3ELi4ELi3EEENS4_18smem_ptr_flag_bitsILi16EEENST_INS5_IJNSA_ILi8EEENSA_ILi64EEEEEENS5_IJS19_SB_EEEEEEEvNS4_8identityES12_S1D_vS1E_EENS_8epilogue10collective6detail29Sm90TmaWarpSpecializedAdapterINS1H_15DefaultEpilogueISI_SJ_SJ_NS1G_6thread17LinearCombinationISI_Li1EffLNS1L_9ScaleType4KindE0ELNS_15FloatRoundStyleE2ESI_EENS1_15EpilogueDefaultEEEEEvvEEEEvNT_6ParamsE --------------------------
	.section	.text._ZN7cutlass13device_kernelINS_4gemm6kernel13GemmUniversalIN4cute5tupleIJiiiiEEENS1_10collective13CollectiveMmaINS1_34MainloopSm90TmaGmmaWarpSpecializedILi2ENS5_IJNS4_1CILi1EEESB_SB_EEENS1_35KernelTmaWarpSpecializedCooperativeEEENS5_IJNSA_ILi128EEENSA_ILi256EEESF_EEENS_6half_tENS5_IJlSB_lEEESI_SJ_NS4_8TiledMMAINS4_8MMA_AtomIJNS4_4SM904GMMA26MMA_64x256x16_F32F16F16_SSILNSN_5MajorE0ELSP_0ELNSN_7ScaleInE1ELSQ_1EEEEEENS4_6LayoutINS5_IJNSA_ILi2EEESB_SB_EEENS5_IJSB_NSA_ILi0EEESW_EEEEENS5_IJNS4_10UnderscoreESZ_SZ_EEEEENS4_13SM90_TMA_LOADENS4_14ComposedLayoutINS4_7SwizzleILi3ELi4ELi3EEENS4_18smem_ptr_flag_bitsILi16EEENST_INS5_IJNSA_ILi8EEENSA_ILi64EEEEEENS5_IJS19_SB_EEEEEEEvNS4_8identityES12_S1D_vS1E_EENS_8epilogue10collective6detail29Sm90TmaWarpSpecializedAdapterINS1H_15DefaultEpilogueISI_SJ_SJ_NS1G_6thread17LinearCombinationISI_Li1EffLNS1L_9ScaleType4KindE0ELNS_15FloatRoundStyleE2ESI_EENS1_15EpilogueDefaultEEEEEvvEEEEvNT_6ParamsE,"ax",@progbits
	.align	128
.text._ZN7cutlass13device_kernelINS_4gemm6kernel13GemmUniversalIN4cute5tupleIJiiiiEEENS1_10collective13CollectiveMmaINS1_34MainloopSm90TmaGmmaWarpSpecializedILi2ENS5_IJNS4_1CILi1EEESB_SB_EEENS1_35KernelTmaWarpSpecializedCooperativeEEENS5_IJNSA_ILi128EEENSA_ILi256EEESF_EEENS_6half_tENS5_IJlSB_lEEESI_SJ_NS4_8TiledMMAINS4_8MMA_AtomIJNS4_4SM904GMMA26MMA_64x256x16_F32F16F16_SSILNSN_5MajorE0ELSP_0ELNSN_7ScaleInE1ELSQ_1EEEEEENS4_6LayoutINS5_IJNSA_ILi2EEESB_SB_EEENS5_IJSB_NSA_ILi0EEESW_EEEEENS5_IJNS4_10UnderscoreESZ_SZ_EEEEENS4_13SM90_TMA_LOADENS4_14ComposedLayoutINS4_7SwizzleILi3ELi4ELi3EEENS4_18smem_ptr_flag_bitsILi16EEENST_INS5_IJNSA_ILi8EEENSA_ILi64EEEEEENS5_IJS19_SB_EEEEEEEvNS4_8identityES12_S1D_vS1E_EENS_8epilogue10collective6detail29Sm90TmaWarpSpecializedAdapterINS1H_15DefaultEpilogueISI_SJ_SJ_NS1G_6thread17LinearCombinationISI_Li1EffLNS1L_9ScaleType4KindE0ELNS_15FloatRoundStyleE2ESI_EENS1_15EpilogueDefaultEEEEEvvEEEEvNT_6ParamsE:
        .type           _ZN7cutlass13device_kernelINS_4gemm6kernel13GemmUniversalIN4cute5tupleIJiiiiEEENS1_10collective13CollectiveMmaINS1_34MainloopSm90TmaGmmaWarpSpecializedILi2ENS5_IJNS4_1CILi1EEESB_SB_EEENS1_35KernelTmaWarpSpecializedCooperativeEEENS5_IJNSA_ILi128EEENSA_ILi256EEESF_EEENS_6half_tENS5_IJlSB_lEEESI_SJ_NS4_8TiledMMAINS4_8MMA_AtomIJNS4_4SM904GMMA26MMA_64x256x16_F32F16F16_SSILNSN_5MajorE0ELSP_0ELNSN_7ScaleInE1ELSQ_1EEEEEENS4_6LayoutINS5_IJNSA_ILi2EEESB_SB_EEENS5_IJSB_NSA_ILi0EEESW_EEEEENS5_IJNS4_10UnderscoreESZ_SZ_EEEEENS4_13SM90_TMA_LOADENS4_14ComposedLayoutINS4_7SwizzleILi3ELi4ELi3EEENS4_18smem_ptr_flag_bitsILi16EEENST_INS5_IJNSA_ILi8EEENSA_ILi64EEEEEENS5_IJS19_SB_EEEEEEEvNS4_8identityES12_S1D_vS1E_EENS_8epilogue10collective6detail29Sm90TmaWarpSpecializedAdapterINS1H_15DefaultEpilogueISI_SJ_SJ_NS1G_6thread17LinearCombinationISI_Li1EffLNS1L_9ScaleType4KindE0ELNS_15FloatRoundStyleE2ESI_EENS1_15EpilogueDefaultEEEEEvvEEEEvNT_6ParamsE,@function
        .size           _ZN7cutlass13device_kernelINS_4gemm6kernel13GemmUniversalIN4cute5tupleIJiiiiEEENS1_10collective13CollectiveMmaINS1_34MainloopSm90TmaGmmaWarpSpecializedILi2ENS5_IJNS4_1CILi1EEESB_SB_EEENS1_35KernelTmaWarpSpecializedCooperativeEEENS5_IJNSA_ILi128EEENSA_ILi256EEESF_EEENS_6half_tENS5_IJlSB_lEEESI_SJ_NS4_8TiledMMAINS4_8MMA_AtomIJNS4_4SM904GMMA26MMA_64x256x16_F32F16F16_SSILNSN_5MajorE0ELSP_0ELNSN_7ScaleInE1ELSQ_1EEEEEENS4_6LayoutINS5_IJNSA_ILi2EEESB_SB_EEENS5_IJSB_NSA_ILi0EEESW_EEEEENS5_IJNS4_10UnderscoreESZ_SZ_EEEEENS4_13SM90_TMA_LOADENS4_14ComposedLayoutINS4_7SwizzleILi3ELi4ELi3EEENS4_18smem_ptr_flag_bitsILi16EEENST_INS5_IJNSA_ILi8EEENSA_ILi64EEEEEENS5_IJS19_SB_EEEEEEEvNS4_8identityES12_S1D_vS1E_EENS_8epilogue10collective6detail29Sm90TmaWarpSpecializedAdapterINS1H_15DefaultEpilogueISI_SJ_SJ_NS1G_6thread17LinearCombinationISI_Li1EffLNS1L_9ScaleType4KindE0ELNS_15FloatRoundStyleE2ESI_EENS1_15EpilogueDefaultEEEEEvvEEEEvNT_6ParamsE,(.L_x_318 - _ZN7cutlass13device_kernelINS_4gemm6kernel13GemmUniversalIN4cute5tupleIJiiiiEEENS1_10collective13CollectiveMmaINS1_34MainloopSm90TmaGmmaWarpSpecializedILi2ENS5_IJNS4_1CILi1EEESB_SB_EEENS1_35KernelTmaWarpSpecializedCooperativeEEENS5_IJNSA_ILi128EEENSA_ILi256EEESF_EEENS_6half_tENS5_IJlSB_lEEESI_SJ_NS4_8TiledMMAINS4_8MMA_AtomIJNS4_4SM904GMMA26MMA_64x256x16_F32F16F16_SSILNSN_5MajorE0ELSP_0ELNSN_7ScaleInE1ELSQ_1EEEEEENS4_6LayoutINS5_IJNSA_ILi2EEESB_SB_EEENS5_IJSB_NSA_ILi0EEESW_EEEEENS5_IJNS4_10UnderscoreESZ_SZ_EEEEENS4_13SM90_TMA_LOADENS4_14ComposedLayoutINS4_7SwizzleILi3ELi4ELi3EEENS4_18smem_ptr_flag_bitsILi16EEENST_INS5_IJNSA_ILi8EEENSA_ILi64EEEEEENS5_IJS19_SB_EEEEEEEvNS4_8identityES12_S1D_vS1E_EENS_8epilogue10collective6detail29Sm90TmaWarpSpecializedAdapterINS1H_15DefaultEpilogueISI_SJ_SJ_NS1G_6thread17LinearCombinationISI_Li1EffLNS1L_9ScaleType4KindE0ELNS_15FloatRoundStyleE2ESI_EENS1_15EpilogueDefaultEEEEEvvEEEEvNT_6ParamsE)
        .other          _ZN7cutlass13device_kernelINS_4gemm6kernel13GemmUniversalIN4cute5tupleIJiiiiEEENS1_10collective13CollectiveMmaINS1_34MainloopSm90TmaGmmaWarpSpecializedILi2ENS5_IJNS4_1CILi1EEESB_SB_EEENS1_35KernelTmaWarpSpecializedCooperativeEEENS5_IJNSA_ILi128EEENSA_ILi256EEESF_EEENS_6half_tENS5_IJlSB_lEEESI_SJ_NS4_8TiledMMAINS4_8MMA_AtomIJNS4_4SM904GMMA26MMA_64x256x16_F32F16F16_SSILNSN_5MajorE0ELSP_0ELNSN_7ScaleInE1ELSQ_1EEEEEENS4_6LayoutINS5_IJNSA_ILi2EEESB_SB_EEENS5_IJSB_NSA_ILi0EEESW_EEEEENS5_IJNS4_10UnderscoreESZ_SZ_EEEEENS4_13SM90_TMA_LOADENS4_14ComposedLayoutINS4_7SwizzleILi3ELi4ELi3EEENS4_18smem_ptr_flag_bitsILi16EEENST_INS5_IJNSA_ILi8EEENSA_ILi64EEEEEENS5_IJS19_SB_EEEEEEEvNS4_8identityES12_S1D_vS1E_EENS_8epilogue10collective6detail29Sm90TmaWarpSpecializedAdapterINS1H_15DefaultEpilogueISI_SJ_SJ_NS1G_6thread17LinearCombinationISI_Li1EffLNS1L_9ScaleType4KindE0ELNS_15FloatRoundStyleE2ESI_EENS1_15EpilogueDefaultEEEEEvvEEEEvNT_6ParamsE,@"STO_CUDA_ENTRY STV_DEFAULT"
_ZN7cutlass13device_kernelINS_4gemm6kernel13GemmUniversalIN4cute5tupleIJiiiiEEENS1_10collective13CollectiveMmaINS1_34MainloopSm90TmaGmmaWarpSpecializedILi2ENS5_IJNS4_1CILi1EEESB_SB_EEENS1_35KernelTmaWarpSpecializedCooperativeEEENS5_IJNSA_ILi128EEENSA_ILi256EEESF_EEENS_6half_tENS5_IJlSB_lEEESI_SJ_NS4_8TiledMMAINS4_8MMA_AtomIJNS4_4SM904GMMA26MMA_64x256x16_F32F16F16_SSILNSN_5MajorE0ELSP_0ELNSN_7ScaleInE1ELSQ_1EEEEEENS4_6LayoutINS5_IJNSA_ILi2EEESB_SB_EEENS5_IJSB_NSA_ILi0EEESW_EEEEENS5_IJNS4_10UnderscoreESZ_SZ_EEEEENS4_13SM90_TMA_LOADENS4_14ComposedLayoutINS4_7SwizzleILi3ELi4ELi3EEENS4_18smem_ptr_flag_bitsILi16EEENST_INS5_IJNSA_ILi8EEENSA_ILi64EEEEEENS5_IJS19_SB_EEEEEEEvNS4_8identityES12_S1D_vS1E_EENS_8epilogue10collective6detail29Sm90TmaWarpSpecializedAdapterINS1H_15DefaultEpilogueISI_SJ_SJ_NS1G_6thread17LinearCombinationISI_Li1EffLNS1L_9ScaleType4KindE0ELNS_15FloatRoundStyleE2ESI_EENS1_15EpilogueDefaultEEEEEvvEEEEvNT_6ParamsE:
[----:B------:R-:W0:Y:S01]  /*0000*/  LDC R1, c[0x0][0x28] ;  /* 0x00000a00ff017b82 */ /* 0x000e220000000800 */
[----:B------:R-:W1:Y:S01]  /*0010*/  S2R R18, SR_TID.X ;  /* 0x0000000000127919 */ /* 0x000e620000002100 */
[----:B------:R-:W-:Y:S01]  /*0020*/  ELECT P0, URZ, PT ;  /* 0x00000000003f782f */ /* 0x000fe20003800000 */
[----:B------:R-:W-:Y:S01]  /*0030*/  BSSY B0, `(.L_x_0) ;  /* 0x000000f000007945 */ /* 0x000fe20003800000 */
[--C-:B-1----:R-:W-:Y:S02]  /*0040*/  SHF.R.U32.HI R0, RZ, 0x5, R18.reuse ;  /* 0x00000005ff007819 */ /* 0x102fe40000011612 */
[----:B------:R-:W-:-:S03]  /*0050*/  SHF.R.U32.HI R22, RZ, 0x7, R18 ;  /* 0x00000007ff167819 */ /* 0x000fc60000011612 */
[----:B------:R-:W1:Y:S04]  /*0060*/  SHFL.IDX PT, R5, R0, RZ, 0x1f ;  /* 0x00001fff00057589 */ /* 0x000e6800000e0000 */
[----:B------:R2:W3:Y:S01]  /*0070*/  SHFL.IDX PT, R8, R22, RZ, 0x1f ;  /* 0x00001fff16087589 */ /* 0x0004e200000e0000 */
[----:B-1----:R-:W-:-:S13]  /*0080*/  ISETP.NE.OR P0, PT, R5, RZ, !P0 ;  /* 0x000000ff0500720c */ /* 0x002fda0004705670 */
[----:B0-23--:R-:W-:Y:S05]  /*0090*/  @P0 BRA `(.L_x_1) ;  /* 0x0000000000200947 */ /* 0x00dfea0003800000 */
[----:B------:R-:W-:Y:S02]  /*00a0*/  ULDC.64 UR4, c[0x0][0x198] ;  /* 0x0000660000047ab9 */ /* 0x000fe40000000a00 */
[----:B------:R-:W-:Y:S02]  /*00b0*/  UIADD3 UR6, UP0, UR4, 0xf0, URZ ;  /* 0x000000f004067890 */ /* 0x000fe4000ff1e03f */
[----:B------:R-:W-:Y:S02]  /*00c0*/  UIADD3 UR4, UP1, UR4, 0x1f0, URZ ;  /* 0x000001f004047890 */ /* 0x000fe4000ff3e03f */
[----:B------:R-:W-:Y:S02]  /*00d0*/  UIADD3.X UR7, URZ, UR5, URZ, UP0, !UPT ;  /* 0x000000053f077290 */ /* 0x000fe400087fe43f */
[----:B------:R-:W-:-:S07]  /*00e0*/  UIADD3.X UR5, URZ, UR5, URZ, UP1, !UPT ;  /* 0x000000053f057290 */ /* 0x000fce0008ffe43f */
[----:B------:R0:W-:Y:S02]  /*00f0*/  UTMACCTL.PF [UR6] ;  /* 0x00000000060079b9 */ /* 0x0001e40008040000 */
[----:B------:R0:W-:Y:S02]  /*0100*/  UTMACCTL.PF [UR4] ;  /* 0x00000000040079b9 */ /* 0x0001e40008040000 */
[----:B0-----:R-:W-:Y:S01]  /*0110*/  NOP ;  /* 0x0000000000007918 */ /* 0x001fe20000000000 */
.L_x_1:
[----:B------:R-:W-:Y:S05]  /*0120*/  BSYNC B0 ;  /* 0x0000000000007941 */ /* 0x000fea0003800000 */
.L_x_0:
[----:B------:R-:W0:Y:S02]  /*0130*/  SHFL.IDX PT, R2, R0, RZ, 0x1f ;  /* 0x00001fff00027589 */ /* 0x000e2400000e0000 */
[----:B0-----:R-:W-:-:S13]  /*0140*/  ISETP.NE.AND P0, PT, R2, RZ, PT ;  /* 0x000000ff0200720c */ /* 0x001fda0003f05270 */
[----:B------:R-:W-:Y:S05]  /*0150*/  @P0 BRA `(.L_x_2) ;  /* 0x0000000000480947 */ /* 0x000fea0003800000 */
[----:B------:R-:W0:Y:S01]  /*0160*/  S2UR UR8, SR_CgaCtaId ;  /* 0x00000000000879c3 */ /* 0x000e220000008800 */
[----:B------:R-:W-:Y:S01]  /*0170*/  UMOV UR4, 0x400 ;  /* 0x0000040000047882 */ /* 0x000fe20000000000 */
[----:B------:R-:W-:Y:S01]  /*0180*/  UMOV UR5, 0x1 ;  /* 0x0000000100057882 */ /* 0x000fe20000000000 */
[----:B------:R-:W-:Y:S01]  /*0190*/  UMOV UR6, 0x100 ;  /* 0x0000010000067882 */ /* 0x000fe20000000000 */
[----:B------:R-:W-:Y:S01]  /*01a0*/  ELECT P0, URZ, PT ;  /* 0x00000000003f782f */ /* 0x000fe20003800000 */
[----:B------:R-:W-:-:S04]  /*01b0*/  UIADD3 UR6, -UR6, 0x100000, URZ ;  /* 0x0010000006067890 */ /* 0x000fc8000fffe13f */
[----:B------:R-:W-:Y:S02]  /*01c0*/  USHF.L.U32 UR7, UR6, 0xb, URZ ;  /* 0x0000000b06077899 */ /* 0x000fe4000800063f */
[----:B------:R-:W-:Y:S02]  /*01d0*/  USHF.L.U32 UR6, UR6, 0x1, URZ ;  /* 0x0000000106067899 */ /* 0x000fe4000800063f */
[----:B0-----:R-:W-:Y:S02]  /*01e0*/  ULEA UR8, UR8, UR4, 0x18 ;  /* 0x0000000408087291 */ /* 0x001fe4000f8ec03f */
[----:B------:R-:W-:-:S04]  /*01f0*/  UIADD3 UR4, -UR5, 0x100000, URZ ;  /* 0x0010000005047890 */ /* 0x000fc8000fffe13f */
[----:B------:R-:W-:Y:S02]  /*0200*/  USHF.L.U32 UR5, UR4, 0xb, URZ ;  /* 0x0000000b04057899 */ /* 0x000fe4000800063f */
[----:B------:R-:W-:Y:S01]  /*0210*/  USHF.L.U32 UR4, UR4, 0x1, URZ ;  /* 0x0000000104047899 */ /* 0x000fe2000800063f */
[----:B------:R-:W0:Y:S11]  /*0220*/  FENCE.VIEW.ASYNC.S ;  /* 0x00000000000073c6 */ /* 0x000e360000000000 */
[----:B0-----:R0:W1:Y:S01]  /*0230*/  SYNCS.EXCH.64 URZ, [UR8], UR4 ;  /* 0x00000004083f75b2 */ /* 0x0010620008000100 */
[----:B------:R0:W2:Y:S01]  /*0240*/  SYNCS.EXCH.64 URZ, [UR8+0x10], UR6 ;  /* 0x00001006083f75b2 */ /* 0x0000a20008000100 */
[----:B------:R0:W3:Y:S01]  /*0250*/  SYNCS.EXCH.64 URZ, [UR8+0x8], UR4 ;  /* 0x00000804083f75b2 */ /* 0x0000e20008000100 */
[----:B------:R0:W4:Y:S01]  /*0260*/  SYNCS.EXCH.64 URZ, [UR8+0x18], UR6 ;  /* 0x00001806083f75b2 */ /* 0x0001220008000100 */
[----:B------:R-:W-:Y:S01]  /*0270*/  NOP ;  /* 0x0000000000007918 */ /* 0x000fe20000000000 */
.L_x_2:
[----:B------:R-:W5:Y:S01]  /*0280*/  SHFL.IDX PT, R0, R0, RZ, 0x1f ;  /* 0x00001fff00007589 */ /* 0x000f6200000e0000 */
[----:B------:R-:W-:Y:S01]  /*0290*/  ELECT P0, URZ, PT ;  /* 0x00000000003f782f */ /* 0x000fe20003800000 */
[----:B------:R-:W1:Y:S01]  /*02a0*/  LDC R2, c[0x0][0x65c] ;  /* 0x00019700ff027b82 */ /* 0x000e620000000800 */
[----:B------:R-:W-:Y:S01]  /*02b0*/  SHF.R.S32.HI R6, RZ, 0x1f, R5 ;  /* 0x0000001fff067819 */ /* 0x000fe20000011405 */
[----:B------:R-:W2:Y:S01]  /*02c0*/  S2R R3, SR_CTAID.Y ;  /* 0x0000000000037919 */ /* 0x000ea20000002600 */
[----:B0-----:R-:W-:Y:S01]  /*02d0*/  UMOV UR4, 0x20 ;  /* 0x0000002000047882 */ /* 0x001fe20000000000 */
[----:B------:R-:W-:Y:S01]  /*02e0*/  ISETP.NE.AND P2, PT, R8, RZ, PT ;  /* 0x000000ff0800720c */ /* 0x000fe20003f45270 */
[----:B------:R-:W-:Y:S01]  /*02f0*/  NOP ;  /* 0x0000000000007918 */ /* 0x000fe20000000000 */
[----:B------:R-:W0:Y:S01]  /*0300*/  S2R R4, SR_CTAID.X ;  /* 0x0000000000047919 */ /* 0x000e220000002500 */
[----:B------:R-:W-:Y:S01]  /*0310*/  LEA.HI R6, R6, R5, RZ, 0x2 ;  /* 0x0000000506067211 */ /* 0x000fe200078f10ff */
[----:B------:R-:W-:Y:S01]  /*0320*/  NOP ;  /* 0x0000000000007918 */ /* 0x000fe20000000000 */
[----:B-----5:R-:W-:-:S02]  /*0330*/  ISETP.NE.OR P0, PT, R0, RZ, !P0 ;  /* 0x000000ff0000720c */ /* 0x020fc40004705670 */
[----:B-1----:R-:W-:-:S04]  /*0340*/  ISETP.NE.AND P3, PT, R2, 0x1, PT ;  /* 0x000000010200780c */ /* 0x002fc80003f65270 */
[----:B------:R-:W-:Y:S02]  /*0350*/  P2R R0, PR, RZ, 0x8 ;  /* 0x00000008ff007803 */ /* 0x000fe40000000000 */
[----:B------:R-:W-:-:S05]  /*0360*/  LOP3.LUT R0, R6, 0xfffffffc, RZ, 0xc0, !PT ;  /* 0xfffffffc06007812 */ /* 0x000fca00078ec0ff */
[----:B------:R-:W-:Y:S01]  /*0370*/  VOTEU.ALL UP0, P0 ;  /* 0x00000000003f7886 */ /* 0x000fe20000000000 */
[----:B------:R-:W-:Y:S01]  /*0380*/  IMAD.IADD R0, R5, 0x1, -R0 ;  /* 0x0000000105007824 */ /* 0x000fe200078e0a00 */
[----:B------:R-:W0:Y:S01]  /*0390*/  @P3 LDC R17, c[0x0][0x10] ;  /* 0x00000400ff113b82 */ /* 0x000e220000000800 */
[----:B------:R-:W-:Y:S01]  /*03a0*/  VOTEU.ALL UP1, P0 ;  /* 0x00000000003f7886 */ /* 0x000fe20000020000 */
[----:B--2---:R-:W-:Y:S01]  /*03b0*/  @P3 IMAD.MOV.U32 R6, RZ, RZ, R3 ;  /* 0x000000ffff063224 */ /* 0x004fe200078e0003 */
[----:B------:R-:W-:Y:S01]  /*03c0*/  @!UP0 UMOV UR6, 0x400 ;  /* 0x0000040000068882 */ /* 0x000fe20000000000 */
[----:B------:R-:W-:-:S04]  /*03d0*/  @!UP0 UIADD3 UR4, -UR4, 0x100000, URZ ;  /* 0x0010000004048890 */ /* 0x000fc8000fffe13f */
[----:B------:R-:W-:Y:S02]  /*03e0*/  @!UP0 USHF.L.U32 UR5, UR4, 0xb, URZ ;  /* 0x0000000b04058899 */ /* 0x000fe4000800063f */
[----:B------:R-:W-:Y:S01]  /*03f0*/  @!UP0 USHF.L.U32 UR4, UR4, 0x1, URZ ;  /* 0x0000000104048899 */ /* 0x000fe2000800063f */
[----:B------:R-:W-:Y:S02]  /*0400*/  @P3 IMAD.MOV.U32 R7, RZ, RZ, RZ ;  /* 0x000000ffff073224 */ /* 0x000fe400078e00ff */
[----:B------:R-:W-:Y:S01]  /*0410*/  IMAD.MOV.U32 R5, RZ, RZ, RZ ;  /* 0x000000ffff057224 */ /* 0x000fe200078e00ff */
[----:B------:R-:W1:Y:S01]  /*0420*/  @!UP0 S2UR UR7, SR_CgaCtaId ;  /* 0x00000000000789c3 */ /* 0x000e620000008800 */
[----:B------:R-:W-:-:S07]  /*0430*/  @P3 IMAD.MOV.U32 R11, RZ, RZ, RZ ;  /* 0x000000ffff0b3224 */ /* 0x000fce00078e00ff */
[----:B------:R-:W2:Y:S01]  /*0440*/  @!P3 LDC R9, c[0x0][0xc] ;  /* 0x00000300ff09bb82 */ /* 0x000ea20000000800 */
[----:B0-----:R-:W-:-:S04]  /*0450*/  @P3 IMAD.WIDE.U32 R16, R4, R17, R6 ;  /* 0x0000001104103225 */ /* 0x001fc800078e0006 */
[----:B------:R-:W-:Y:S01]  /*0460*/  @P3 IMAD.IADD R17, R17, 0x1, R11 ;  /* 0x0000000111113824 */ /* 0x000fe200078e020b */
[----:B-1----:R-:W-:Y:S01]  /*0470*/  @!UP0 ULEA UR6, UR7, UR6, 0x18 ;  /* 0x0000000607068291 */ /* 0x002fe2000f8ec03f */
[----:B------:R-:W-:Y:S01]  /*0480*/  VOTEU.ALL UP0, P0 ;  /* 0x00000000003f7886 */ /* 0x000fe20000000000 */
[----:B------:R-:W-:-:S04]  /*0490*/  ISETP.NE.AND P0, PT, R0, 0x3, PT ;  /* 0x000000030000780c */ /* 0x000fc80003f05270 */
[----:B------:R-:W-:Y:S01]  /*04a0*/  ISETP.EQ.OR P0, PT, R0, RZ, !P0 ;  /* 0x000000ff0000720c */ /* 0x000fe20004702670 */
[----:B--2---:R-:W-:-:S03]  /*04b0*/  @!P3 IMAD.WIDE.U32 R6, R9, R3, R4 ;  /* 0x000000030906b225 */ /* 0x004fc600078e0004 */
[C---:B------:R-:W-:Y:S01]  /*04c0*/  ISETP.EQ.AND P0, PT, R8.reuse, RZ, P0 ;  /* 0x000000ff0800720c */ /* 0x040fe20000702270 */
[----:B------:R-:W-:Y:S01]  /*04d0*/  VIADD R8, R8, 0xffffffff ;  /* 0xffffffff08087836 */ /* 0x000fe20000000000 */
[----:B------:R-:W0:Y:S02]  /*04e0*/  FENCE.VIEW.ASYNC.S ;  /* 0x00000000000073c6 */ /* 0x000e240000000000 */
[----:B0-----:R0:W3:Y:S01]  /*04f0*/  @!UP0 SYNCS.EXCH.64 URZ, [UR6+0x30], UR4 ;  /* 0x00003004063f85b2 */ /* 0x0010e20008000100 */
[----:B------:R-:W-:Y:S01]  /*0500*/  @!P3 IMAD.MOV.U32 R16, RZ, RZ, R6 ;  /* 0x000000ffff10b224 */ /* 0x000fe200078e0006 */
[----:B------:R-:W-:Y:S01]  /*0510*/  SEL R19, RZ, 0x1, !P0 ;  /* 0x00000001ff137807 */ /* 0x000fe20004000000 */
[----:B------:R-:W-:Y:S01]  /*0520*/  @!P3 IMAD.MOV.U32 R17, RZ, RZ, R7 ;  /* 0x000000ffff11b224 */ /* 0x000fe200078e0007 */
[----:B------:R-:W-:-:S04]  /*0530*/  ISETP.GE.U32.AND P1, PT, R8, 0x2, PT ;  /* 0x000000020800780c */ /* 0x000fc80003f26070 */
[----:B------:R-:W-:Y:S01]  /*0540*/  SEL R19, R19, 0x2, P1 ;  /* 0x0000000213137807 */ /* 0x000fe20000800000 */
[----:B------:R0:W3:Y:S01]  /*0550*/  @!UP1 SYNCS.EXCH.64 URZ, [UR6+0x38], UR4 ;  /* 0x00003804063f95b2 */ /* 0x0000e20008000100 */
[----:B------:R-:W-:Y:S01]  /*0560*/  NOP ;  /* 0x0000000000007918 */ /* 0x000fe20000000000 */
[----:B---34-:R-:W-:Y:S06]  /*0570*/  BAR.SYNC.DEFER_BLOCKING 0x0 ;  /* 0x0000000000007b1d */ /* 0x018fec0000010000 */
[----:B------:R-:W-:Y:S05]  /*0580*/  @!P2 BRA `(.L_x_3) ;  /* 0x0000009c0068a947 */ /* 0x000fea0003800000 */
[----:B------:R-:W-:-:S13]  /*0590*/  ISETP.GT.U32.AND P0, PT, R8, 0x1, PT ;  /* 0x000000010800780c */ /* 0x000fda0003f04070 */
[----:B0-----:R-:W-:Y:S05]  /*05a0*/  @P0 EXIT ;  /* 0x000000000000094d */ /* 0x001fea0003800000 */
[----:B------:R-:W-:Y:S01]  /*05b0*/  ULDC.64 UR4, c[0x0][0x650] ;  /* 0x0001940000047ab9 */ /* 0x000fe20000000a00 */
[----:B------:R-:W-:Y:S01]  /*05c0*/  PRMT R0, RZ, 0x7610, R0 ;  /* 0x00007610ff007816 */ /* 0x000fe20000000000 */
[----:B------:R-:W-:Y:S01]  /*05d0*/  IMAD.MOV.U32 R153, RZ, RZ, -0x1 ;  /* 0xffffffffff997424 */ /* 0x000fe200078e00ff */
[----:B------:R-:W-:Y:S01]  /*05e0*/  ISETP.GE.U32.AND P0, PT, R16, UR4, PT ;  /* 0x0000000410007c0c */ /* 0x000fe2000bf06070 */
[----:B------:R-:W-:Y:S02]  /*05f0*/  IMAD.MOV.U32 R152, RZ, RZ, -0x1 ;  /* 0xffffffffff987424 */ /* 0x000fe400078e00ff */
[----:B------:R-:W-:Y:S01]  /*0600*/  IMAD.MOV.U32 R23, RZ, RZ, -0x1 ;  /* 0xffffffffff177424 */ /* 0x000fe200078e00ff */
[----:B------:R-:W-:-:S13]  /*0610*/  ISETP.GE.U32.AND.EX P0, PT, R17, UR5, PT, P0 ;  /* 0x0000000511007c0c */ /* 0x000fda000bf06100 */
[----:B------:R-:W-:Y:S05]  /*0620*/  @P0 BRA `(.L_x_4) ;  /* 0x0000000400540947 */ /* 0x000fea0003800000 */
[----:B------:R-:W0:Y:S01]  /*0630*/  LDC.64 R14, c[0x0][0x628] ;  /* 0x00018a00ff0e7b82 */ /* 0x000e220000000a00 */
[----:B------:R-:W-:Y:S02]  /*0640*/  IMAD.MOV.U32 R6, RZ, RZ, R16 ;  /* 0x000000ffff067224 */ /* 0x000fe400078e0010 */
[----:B------:R-:W-:-:S05]  /*0650*/  IMAD.MOV.U32 R7, RZ, RZ, R17 ;  /* 0x000000ffff077224 */ /* 0x000fca00078e0011 */
[----:B------:R-:W1:Y:S08]  /*0660*/  LDC R0, c[0x0][0x630] ;  /* 0x00018c00ff007b82 */ /* 0x000e700000000800 */
[----:B------:R-:W2:Y:S01]  /*0670*/  LDC.64 R20, c[0x0][0x620] ;  /* 0x00018800ff147b82 */ /* 0x000ea20000000a00 */
[----:B0-----:R-:W-:-:S04]  /*0680*/  ISETP.NE.U32.AND P0, PT, R14, RZ, PT ;  /* 0x000000ff0e00720c */ /* 0x001fc80003f05070 */
[----:B------:R-:W-:-:S13]  /*0690*/  ISETP.NE.AND.EX P0, PT, R15, RZ, PT, P0 ;  /* 0x000000ff0f00720c */ /* 0x000fda0003f05300 */
[----:B-12---:R-:W-:Y:S05]  /*06a0*/  @!P0 BRA `(.L_x_5) ;  /* 0x0000000000288947 */ /* 0x006fea0003800000 */
[----:B------:R-:W0:Y:S02]  /*06b0*/  LDC R11, c[0x0][0x634] ;  /* 0x00018d00ff0b7b82 */ /* 0x000e240000000800 */
[----:B0-----:R-:W-:-:S05]  /*06c0*/  IADD3 R11, P0, R16, R11, RZ ;  /* 0x0000000b100b7210 */ /* 0x001fca0007f1e0ff */
[----:B------:R-:W-:-:S04]  /*06d0*/  IMAD.X R13, RZ, RZ, R17, P0 ;  /* 0x000000ffff0d7224 */ /* 0x000fc800000e0611 */
[----:B------:R-:W-:-:S04]  /*06e0*/  IMAD.WIDE.U32 R6, R13, R14, RZ ;  /* 0x0000000e0d067225 */ /* 0x000fc800078e00ff */
[----:B------:R-:W-:-:S04]  /*06f0*/  IMAD.WIDE.U32 R8, P0, R11, R15, R6 ;  /* 0x0000000f0b087225 */ /* 0x000fc80007800006 */
[----:B------:R-:W-:-:S04]  /*0700*/  IMAD.WIDE.U32 R6, R11, R14, RZ ;  /* 0x0000000e0b067225 */ /* 0x000fc800078e00ff */
[----:B------:R-:W-:Y:S01]  /*0710*/  IMAD.X R11, RZ, RZ, RZ, P0 ;  /* 0x000000ffff0b7224 */ /* 0x000fe200000e06ff */
[----:B------:R-:W-:Y:S01]  /*0720*/  IADD3 RZ, P0, R7, R8, RZ ;  /* 0x0000000807ff7210 */ /* 0x000fe20007f1e0ff */
[----:B------:R-:W-:-:S04]  /*0730*/  IMAD.MOV.U32 R10, RZ, RZ, R9 ;  /* 0x000000ffff0a7224 */ /* 0x000fc800078e0009 */
[----:B------:R-:W-:-:S08]  /*0740*/  IMAD.WIDE.U32.X R6, R13, R15, R10, P0 ;  /* 0x0000000f0d067225 */ /* 0x000fd000000e040a */
.L_x_5:
[-CC-:B------:R-:W-:Y:S01]  /*0750*/  SHF.R.U64 R23, R6, R0.reuse, R7.reuse ;  /* 0x0000000006177219 */ /* 0x180fe20000001207 */
[----:B------:R-:W0:Y:S01]  /*0760*/  LDC R10, c[0x0][0x618] ;  /* 0x00018600ff0a7b82 */ /* 0x000e220000000800 */
[----:B------:R-:W-:Y:S01]  /*0770*/  SHF.R.U32.HI R5, RZ, R0, R7 ;  /* 0x00000000ff057219 */ /* 0x000fe20000011607 */
[----:B------:R-:W-:Y:S01]  /*0780*/  ULDC UR4, c[0x0][0x150] ;  /* 0x0000540000047ab9 */ /* 0x000fe20000000800 */
[----:B------:R-:W-:Y:S02]  /*0790*/  IADD3 R9, P0, RZ, -R23, RZ ;  /* 0x80000017ff097210 */ /* 0x000fe40007f1e0ff */
[----:B------:R-:W-:-:S03]  /*07a0*/  I2FP.F32.U32 R0, R4 ;  /* 0x0000000400007245 */ /* 0x000fc60000201000 */
[----:B------:R-:W1:Y:S01]  /*07b0*/  LDC.64 R28, c[0x0][0x640] ;  /* 0x00019000ff1c7b82 */ /* 0x000e620000000a00 */
[----:B------:R-:W-:Y:S02]  /*07c0*/  IMAD.X R11, RZ, RZ, ~R5, P0 ;  /* 0x000000ffff0b7224 */ /* 0x000fe400000e0e05 */
[----:B------:R-:W-:Y:S01]  /*07d0*/  FMUL R0, R0, UR4 ;  /* 0x0000000400007c20 */ /* 0x000fe20008400000 */
[----:B------:R-:W-:Y:S01]  /*07e0*/  IMAD.WIDE.U32 R6, R9, R20, R16 ;  /* 0x0000001409067225 */ /* 0x000fe200078e0010 */
[----:B------:R-:W-:-:S03]  /*07f0*/  ULDC UR4, c[0x0][0x154] ;  /* 0x0000550000047ab9 */ /* 0x000fc60000000800 */
[----:B------:R-:W-:Y:S01]  /*0800*/  IMAD R8, R11, R20, RZ ;  /* 0x000000140b087224 */ /* 0x000fe200078e02ff */
[----:B------:R-:W2:Y:S01]  /*0810*/  LDC R5, c[0x0][0x144] ;  /* 0x00005100ff057b82 */ /* 0x000ea20000000800 */
[----:B------:R-:W3:Y:S02]  /*0820*/  F2I.U32.TRUNC.NTZ R0, R0 ;  /* 0x0000000000007305 */ /* 0x000ee4000020f000 */
[----:B------:R-:W-:-:S04]  /*0830*/  IMAD R9, R9, R21, R8 ;  /* 0x0000001509097224 */ /* 0x000fc800078e0208 */
[----:B------:R-:W-:Y:S01]  /*0840*/  IMAD.IADD R7, R7, 0x1, R9 ;  /* 0x0000000107077824 */ /* 0x000fe200078e0209 */
[----:B------:R-:W4:Y:S01]  /*0850*/  LDC R12, c[0x0][0x608] ;  /* 0x00018200ff0c7b82 */ /* 0x000f220000000800 */
[----:B------:R-:W-:-:S03]  /*0860*/  IMAD.MOV.U32 R9, RZ, RZ, -0x1 ;  /* 0xffffffffff097424 */ /* 0x000fc600078e00ff */
[-CC-:B0-----:R-:W-:Y:S02]  /*0870*/  SHF.R.U64 R20, R6, R10.reuse, R7.reuse ;  /* 0x0000000a06147219 */ /* 0x181fe40000001207 */
[----:B------:R-:W-:Y:S02]  /*0880*/  I2FP.F32.U32 R6, R3 ;  /* 0x0000000300067245 */ /* 0x000fe40000201000 */
[----:B------:R-:W0:Y:S01]  /*0890*/  LDC R26, c[0x0][0x658] ;  /* 0x00019600ff1a7b82 */ /* 0x000e220000000800 */
[----:B-1----:R-:W-:Y:S01]  /*08a0*/  ISETP.NE.U32.AND P0, PT, R28, RZ, PT ;  /* 0x000000ff1c00720c */ /* 0x002fe20003f05070 */
[----:B---3--:R-:W-:Y:S01]  /*08b0*/  IMAD.MOV R8, RZ, RZ, -R0 ;  /* 0x000000ffff087224 */ /* 0x008fe200078e0a00 */
[----:B------:R-:W-:Y:S01]  /*08c0*/  SHF.R.U32.HI R7, RZ, R10, R7 ;  /* 0x0000000aff077219 */ /* 0x000fe20000011607 */
[----:B------:R-:W-:Y:S01]  /*08d0*/  FMUL R6, R6, UR4 ;  /* 0x0000000406067c20 */ /* 0x000fe20008400000 */
[----:B------:R-:W-:-:S03]  /*08e0*/  ISETP.NE.AND.EX P0, PT, R29, RZ, PT, P0 ;  /* 0x000000ff1d00720c */ /* 0x000fc60003f05300 */
[----:B------:R-:W1:Y:S01]  /*08f0*/  LDC R14, c[0x0][0x148] ;  /* 0x00005200ff0e7b82 */ /* 0x000e620000000800 */
[----:B--2---:R-:W-:-:S07]  /*0900*/  IMAD R0, R5, R8, R4 ;  /* 0x0000000805007224 */ /* 0x004fce00078e0204 */
[----:B------:R-:W2:Y:S01]  /*0910*/  LDC R24, c[0x0][0x600] ;  /* 0x00018000ff187b82 */ /* 0x000ea20000000800 */
[-CC-:B----4-:R-:W-:Y:S02]  /*0920*/  SHF.R.U64 R30, R20, R12.reuse, R7.reuse ;  /* 0x0000000c141e7219 */ /* 0x190fe40000001207 */
[----:B------:R-:W-:Y:S01]  /*0930*/  SHF.R.U32.HI R5, RZ, R12, R7 ;  /* 0x0000000cff057219 */ /* 0x000fe20000011607 */
[----:B------:R-:W-:Y:S01]  /*0940*/  IMAD.MOV.U32 R7, RZ, RZ, 0x1 ;  /* 0x00000001ff077424 */ /* 0x000fe200078e00ff */
[----:B------:R3:W4:Y:S03]  /*0950*/  F2I.U32.TRUNC.NTZ R12, R6 ;  /* 0x00000006000c7305 */ /* 0x000726000020f000 */
[----:B------:R-:W1:Y:S01]  /*0960*/  LDC R15, c[0x0][0x648] ;  /* 0x00019200ff0f7b82 */ /* 0x000e620000000800 */
[-C--:B0-----:R-:W-:Y:S02]  /*0970*/  SHF.L.U32 R4, R9, R26.reuse, RZ ;  /* 0x0000001a09047219 */ /* 0x081fe400000006ff */
[----:B------:R-:W-:-:S02]  /*0980*/  SHF.R.U64 R32, R30, R26, R5 ;  /* 0x0000001a1e207219 */ /* 0x000fc40000001205 */
[----:B------:R-:W-:Y:S02]  /*0990*/  LOP3.LUT R11, RZ, R4, RZ, 0x33, !PT ;  /* 0x00000004ff0b7212 */ /* 0x000fe400078e33ff */
[-C--:B------:R-:W-:Y:S01]  /*09a0*/  SHF.R.U32.HI R5, RZ, R26.reuse, R5 ;  /* 0x0000001aff057219 */ /* 0x080fe20000011605 */
[----:B------:R-:W0:Y:S01]  /*09b0*/  LDC R21, c[0x0][0x638] ;  /* 0x00018e00ff157b82 */ /* 0x000e220000000800 */
[----:B------:R-:W-:Y:S01]  /*09c0*/  SHF.L.U32 R10, R7, R26, RZ ;  /* 0x0000001a070a7219 */ /* 0x000fe200000006ff */
[----:B------:R-:W-:-:S06]  /*09d0*/  IMAD.MOV.U32 R4, RZ, RZ, R32 ;  /* 0x000000ffff047224 */ /* 0x000fcc00078e0020 */
[----:B------:R-:W0:Y:S01]  /*09e0*/  LDC R153, c[0x0][0x610] ;  /* 0x00018400ff997b82 */ /* 0x000e220000000800 */
[----:B---34-:R-:W-:Y:S05]  /*09f0*/  @!P0 BRA `(.L_x_6) ;  /* 0x0000000000288947 */ /* 0x018fea0003800000 */
[----:B------:R-:W3:Y:S02]  /*0a00*/  LDC R9, c[0x0][0x64c] ;  /* 0x00019300ff097b82 */ /* 0x000ee40000000800 */
[----:B---3--:R-:W-:-:S05]  /*0a10*/  IADD3 R9, P0, R32, R9, RZ ;  /* 0x0000000920097210 */ /* 0x008fca0007f1e0ff */
        /* <DEDUP_REMOVED lines=8> */
.L_x_6:
[----:B-1----:R-:W-:Y:S01]  /*0aa0*/  SHF.R.U64 R4, R4, R15, R5 ;  /* 0x0000000f04047219 */ /* 0x002fe20000001205 */
[----:B--2---:R-:W-:Y:S01]  /*0ab0*/  VIADD R5, R24, 0xffffffff ;  /* 0xffffffff18057836 */ /* 0x004fe20000000000 */
[----:B------:R-:W-:Y:S01]  /*0ac0*/  LOP3.LUT R11, R30, R11, RZ, 0xc0, !PT ;  /* 0x0000000b1e0b7212 */ /* 0x000fe200078ec0ff */
[----:B------:R-:W-:Y:S02]  /*0ad0*/  IMAD.MOV R12, RZ, RZ, -R12 ;  /* 0x000000ffff0c7224 */ /* 0x000fe400078e0a0c */
[----:B------:R-:W-:Y:S02]  /*0ae0*/  IMAD.MOV R6, RZ, RZ, -R4 ;  /* 0x000000ffff067224 */ /* 0x000fe400078e0a04 */
[----:B------:R-:W-:Y:S01]  /*0af0*/  IMAD R11, R10, R4, R11 ;  /* 0x000000040a0b7224 */ /* 0x000fe200078e020b */
[----:B------:R-:W-:Y:S01]  /*0b00*/  LOP3.LUT R4, R20, R5, RZ, 0xc0, !PT ;  /* 0x0000000514047212 */ /* 0x000fe200078ec0ff */
[----:B------:R-:W-:Y:S02]  /*0b10*/  @P3 IMAD R0, R14, R12, R3 ;  /* 0x0000000c0e003224 */ /* 0x000fe400078e0203 */
[----:B0-----:R-:W-:-:S02]  /*0b20*/  IMAD R3, R6, R21, R32 ;  /* 0x0000001506037224 */ /* 0x001fc400078e0220 */
[----:B------:R-:W-:Y:S02]  /*0b30*/  IMAD R153, R11, R153, R0 ;  /* 0x000000990b997224 */ /* 0x000fe400078e0200 */
[----:B------:R-:W-:Y:S02]  /*0b40*/  IMAD R4, R3, R24, R4 ;  /* 0x0000001803047224 */ /* 0x000fe400078e0204 */
[----:B------:R-:W-:-:S03]  /*0b50*/  IMAD.MOV.U32 R0, RZ, RZ, 0x1 ;  /* 0x00000001ff007424 */ /* 0x000fc600078e00ff */
[----:B------:R-:W-:Y:S02]  /*0b60*/  SEL R152, R4, R153, !P3 ;  /* 0x0000009904987207 */ /* 0x000fe40005800000 */
[----:B------:R-:W-:-:S07]  /*0b70*/  SEL R153, R153, R4, !P3 ;  /* 0x0000000499997207 */ /* 0x000fce0005800000 */
.L_x_4:
[----:B------:R-:W-:-:S08]  /*0b80*/  NOP ;  /* 0x0000000000007918 */ /* 0x000fd00000000000 */
[----:B------:R-:W0:Y:S02]  /*0b90*/  USETMAXREG.TRY_ALLOC.CTAPOOL UP0, 0xe8 ;  /* 0x000000e8000079c8 */ /* 0x000e240008000600 */
[----:B0-----:R-:W-:-:S13]  /*0ba0*/  PLOP3.LUT P0, PT, PT, PT, UP0, 0x80, 0x0 ;  /* 0x000000000000781c */ /* 0x001fda0003f0f008 */
[----:B------:R-:W-:Y:S05]  /*0bb0*/  @!P0 BRA `(.L_x_4) ;  /* 0xfffffffc00f08947 */ /* 0x000fea000383ffff */
[----:B------:R-:W-:Y:S01]  /*0bc0*/  ULDC.64 UR4, c[0x0][0x598] ;  /* 0x0001660000047ab9 */ /* 0x000fe20000000a00 */
[----:B------:R-:W-:Y:S01]  /*0bd0*/  ULDC.64 UR36, c[0x0][0x208] ;  /* 0x0000820000247ab9 */ /* 0x000fe20000000a00 */
[----:B------:R-:W-:-:S04]  /*0be0*/  ISETP.NE.U32.AND P0, PT, RZ, UR4, PT ;  /* 0x00000004ff007c0c */ /* 0x000fc8000bf05070 */
[----:B------:R-:W-:-:S13]  /*0bf0*/  ISETP.NE.AND.EX P0, PT, RZ, UR5, PT, P0 ;  /* 0x00000005ff007c0c */ /* 0x000fda000bf05300 */
[----:B------:R-:W-:Y:S05]  /*0c00*/  @!P0 BRA `(.L_x_7) ;  /* 0x00000000001c8947 */ /* 0x000fea0003800000 */
[----:B------:R-:W0:Y:S02]  /*0c10*/  LDC.64 R4, c[0x0][0x598] ;  /* 0x00016600ff047b82 */ /* 0x000e240000000a00 */
[----:B0-----:R-:W2:Y:S02]  /*0c20*/  LDG.E.64 R4, desc[UR36][R4.64] ;  /* 0x0000002404047981 */ /* 0x001ea4000c1e1b00 */
[----:B--2---:R-:W-:-:S04]  /*0c30*/  ISETP.NE.U32.AND P0, PT, R4, RZ, PT ;  /* 0x000000ff0400720c */ /* 0x004fc80003f05070 */
[----:B------:R-:W-:-:S13]  /*0c40*/  ISETP.NE.AND.EX P0, PT, R5, RZ, PT, P0 ;  /* 0x000000ff0500720c */ /* 0x000fda0003f05300 */
[----:B------:R-:W-:Y:S05]  /*0c50*/  @!P0 BRA `(.L_x_7) ;  /* 0x0000000000088947 */ /* 0x000fea0003800000 */
[----:B------:R0:W5:Y:S01]  /*0c60*/  LD.E R154, desc[UR36][R4.64] ;  /* 0x00000024049a7980 */ /* 0x000162000c101900 */
[----:B------:R-:W-:Y:S05]  /*0c70*/  BRA `(.L_x_8) ;  /* 0x0000000000247947 */ /* 0x000fea0003800000 */
.L_x_7:
[----:B------:R-:W-:Y:S02]  /*0c80*/  ULDC.64 UR4, c[0x0][0x588] ;  /* 0x0001620000047ab9 */ /* 0x000fe40000000a00 */
[----:B------:R-:W-:-:S04]  /*0c90*/  ISETP.NE.U32.AND P0, PT, RZ, UR4, PT ;  /* 0x00000004ff007c0c */ /* 0x000fc8000bf05070 */
[----:B------:R-:W-:-:S13]  /*0ca0*/  ISETP.NE.AND.EX P0, PT, RZ, UR5, PT, P0 ;  /* 0x00000005ff007c0c */ /* 0x000fda000bf05300 */
[----:B------:R-:W-:Y:S05]  /*0cb0*/  @!P0 BRA `(.L_x_9) ;  /* 0x00000000000c8947 */ /* 0x000fea0003800000 */
[----:B------:R-:W0:Y:S02]  /*0cc0*/  LDC.64 R154, c[0x0][0x588] ;  /* 0x00016200ff9a7b82 */ /* 0x000e240000000a00 */
[----:B0-----:R1:W5:Y:S01]  /*0cd0*/  LDG.E R154, desc[UR36][R154.64] ;  /* 0x000000249a9a7981 */ /* 0x001362000c1e1900 */
[----:B------:R-:W-:Y:S05]  /*0ce0*/  BRA `(.L_x_8) ;  /* 0x0000000000087947 */ /* 0x000fea0003800000 */
.L_x_9:
[----:B------:R-:W-:Y:S02]  /*0cf0*/  ULDC UR4, c[0x0][0x580] ;  /* 0x0001600000047ab9 */ /* 0x000fe40000000800 */
[----:B------:R-:W-:-:S07]  /*0d00*/  IMAD.U32 R154, RZ, RZ, UR4 ;  /* 0x00000004ff9a7e24 */ /* 0x000fce000f8e00ff */
.L_x_8:
[----:B------:R-:W-:Y:S02]  /*0d10*/  ULDC.64 UR4, c[0x0][0x5a0] ;  /* 0x0001680000047ab9 */ /* 0x000fe40000000a00 */
[----:B------:R-:W-:-:S04]  /*0d20*/  ISETP.NE.U32.AND P0, PT, RZ, UR4, PT ;  /* 0x00000004ff007c0c */ /* 0x000fc8000bf05070 */
[----:B------:R-:W-:-:S13]  /*0d30*/  ISETP.NE.AND.EX P0, PT, RZ, UR5, PT, P0 ;  /* 0x00000005ff007c0c */ /* 0x000fda000bf05300 */
[----:B------:R-:W-:Y:S05]  /*0d40*/  @!P0 BRA `(.L_x_10) ;  /* 0x00000000001c8947 */ /* 0x000fea0003800000 */
[----:B0-----:R-:W0:Y:S02]  /*0d50*/  LDC.64 R4, c[0x0][0x5a0] ;  /* 0x00016800ff047b82 */ /* 0x001e240000000a00 */
[----:B0-----:R-:W2:Y:S02]  /*0d60*/  LDG.E.64 R4, desc[UR36][R4.64] ;  /* 0x0000002404047981 */ /* 0x001ea4000c1e1b00 */
[----:B--2---:R-:W-:-:S04]  /*0d70*/  ISETP.NE.U32.AND P0, PT, R4, RZ, PT ;  /* 0x000000ff0400720c */ /* 0x004fc80003f05070 */
[----:B------:R-:W-:-:S13]  /*0d80*/  ISETP.NE.AND.EX P0, PT, R5, RZ, PT, P0 ;  /* 0x000000ff0500720c */ /* 0x000fda0003f05300 */
[----:B------:R-:W-:Y:S05]  /*0d90*/  @!P0 BRA `(.L_x_10) ;  /* 0x0000000000088947 */ /* 0x000fea0003800000 */
[----:B-1----:R0:W5:Y:S01]  /*0da0*/  LD.E R155, desc[UR36][R4.64] ;  /* 0x00000024049b7980 */ /* 0x002162000c101900 */
[----:B------:R-:W-:Y:S05]  /*0db0*/  BRA `(.L_x_11) ;  /* 0x0000000000247947 */ /* 0x000fea0003800000 */
.L_x_10:
[----:B------:R-:W-:Y:S02]  /*0dc0*/  ULDC.64 UR4, c[0x0][0x590] ;  /* 0x0001640000047ab9 */ /* 0x000fe40000000a00 */
[----:B------:R-:W-:-:S04]  /*0dd0*/  ISETP.NE.U32.AND P0, PT, RZ, UR4, PT ;  /* 0x00000004ff007c0c */ /* 0x000fc8000bf05070 */
[----:B------:R-:W-:-:S13]  /*0de0*/  ISETP.NE.AND.EX P0, PT, RZ, UR5, PT, P0 ;  /* 0x00000005ff007c0c */ /* 0x000fda000bf05300 */
[----:B------:R-:W-:Y:S05]  /*0df0*/  @!P0 BRA `(.L_x_12) ;  /* 0x00000000000c8947 */ /* 0x000fea0003800000 */
[----:B0-----:R-:W1:Y:S02]  /*0e00*/  LDC.64 R4, c[0x0][0x590] ;  /* 0x00016400ff047b82 */ /* 0x001e640000000a00 */
[----:B-1----:R1:W5:Y:S01]  /*0e10*/  LDG.E R155, desc[UR36][R4.64] ;  /* 0x00000024049b7981 */ /* 0x002362000c1e1900 */
[----:B------:R-:W-:Y:S05]  /*0e20*/  BRA `(.L_x_11) ;  /* 0x0000000000087947 */ /* 0x000fea0003800000 */
.L_x_12:
[----:B------:R-:W-:Y:S02]  /*0e30*/  ULDC UR4, c[0x0][0x584] ;  /* 0x0001610000047ab9 */ /* 0x000fe40000000800 */
[----:B-1----:R-:W-:-:S07]  /*0e40*/  IMAD.U32 R155, RZ, RZ, UR4 ;  /* 0x00000004ff9b7e24 */ /* 0x002fce000f8e00ff */
.L_x_11:
[----:B------:R-:W-:-:S13]  /*0e50*/  LOP3.LUT P0, RZ, R0, 0xff, RZ, 0xc0, !PT ;  /* 0x000000ff00ff7812 */ /* 0x000fda000780c0ff */
[----:B------:R-:W-:Y:S05]  /*0e60*/  @!P0 EXIT ;  /* 0x000000000000894d */ /* 0x000fea0003800000 */
[----:B------:R-:W-:Y:S01]  /*0e70*/  ULDC UR4, c[0x0][0x28c] ;  /* 0x0000a30000047ab9 */ /* 0x000fe20000000800 */
[----:B------:R-:W-:Y:S01]  /*0e80*/  LOP3.LUT R158, R19, 0x1, RZ, 0xfc, !PT ;  /* 0x00000001139e7812 */ /* 0x000fe200078efcff */
[----:B------:R-:W-:Y:S01]  /*0e90*/  UIADD3 UR4, UR4, 0x7f, URZ ;  /* 0x0000007f04047890 */ /* 0x000fe2000fffe03f */
[----:B------:R-:W-:Y:S01]  /*0ea0*/  UMOV UR38, URZ ;  /* 0x0000003f00267c82 */ /* 0x000fe20008000000 */
[----:B------:R-:W-:Y:S02]  /*0eb0*/  UMOV UR39, URZ ;  /* 0x0000003f00277c82 */ /* 0x000fe40008000000 */
[----:B------:R-:W-:-:S04]  /*0ec0*/  USHF.R.S32.HI UR5, URZ, 0x1f, UR4 ;  /* 0x0000001f3f057899 */ /* 0x000fc80008011404 */
[----:B------:R-:W-:-:S04]  /*0ed0*/  ULEA.HI UR5, UR5, UR4, URZ, 0x7 ;  /* 0x0000000405057291 */ /* 0x000fc8000f8f383f */
[----:B------:R-:W-:-:S12]  /*0ee0*/  USHF.R.S32.HI UR40, URZ, 0x7, UR5 ;  /* 0x000000073f287899 */ /* 0x000fd80008011405 */
.L_x_286:
[----:B------:R-:W-:Y:S01]  /*0ef0*/  LOP3.LUT R0, R18, 0x80, RZ, 0xc0, !PT ;  /* 0x0000008012007812 */ /* 0x000fe200078ec0ff */
[----:B--2---:R-:W2:Y:S01]  /*0f00*/  S2UR UR7, SR_CgaCtaId ;  /* 0x00000000000779c3 */ /* 0x004ea20000008800 */
[----:B------:R-:W-:Y:S02]  /*0f10*/  UMOV UR6, 0x400 ;  /* 0x0000040000067882 */ /* 0x000fe40000000000 */
[----:B------:R-:W-:-:S06]  /*0f20*/  SHF.R.U32.HI R0, RZ, 0x7, R0 ;  /* 0x00000007ff007819 */ /* 0x000fcc0000011600 */
[----:B---3--:R-:W3:Y:S01]  /*0f30*/  SHFL.IDX PT, R0, R0, RZ, 0x1f ;  /* 0x00001fff00007589 */ /* 0x008ee200000e0000 */
[----:B--2---:R-:W-:Y:S01]  /*0f40*/  ULEA UR42, UR7, UR6, 0x18 ;  /* 0x00000006072a7291 */ /* 0x004fe2000f8ec03f */
[----:B---3--:R-:W-:-:S13]  /*0f50*/  R2UR UR4, R0 ;  /* 0x00000000000472ca */ /* 0x008fda00000e0000 */
[----:B------:R-:W-:-:S04]  /*0f60*/  ULEA.HI UR5, UR4, UR4, URZ, 0x1 ;  /* 0x0000000404057291 */ /* 0x000fc8000f8f083f */
[----:B------:R-:W-:-:S04]  /*0f70*/  ULOP3.LUT UR5, UR5, 0x7fffe, URZ, 0xc0, !UPT ;  /* 0x0007fffe05057892 */ /* 0x000fc8000f8ec03f */
[----:B------:R-:W-:-:S03]  /*0f80*/  UIADD3 UR5, UR4, -UR5, URZ ;  /* 0x8000000504057290 */ /* 0x000fc6000fffe03f */
[----:B------:R-:W-:Y:S01]  /*0f90*/  ULDC UR4, c[0x0][0x28c] ;  /* 0x0000a30000047ab9 */ /* 0x000fe20000000800 */
[----:B------:R-:W-:Y:S01]  /*0fa0*/  ULEA UR5, UR5, UR42, 0xd ;  /* 0x0000002a05057291 */ /* 0x000fe2000f8e683f */
[----:B------:R-:W-:-:S03]  /*0fb0*/  ISETP.LT.AND P0, PT, RZ, UR4, PT ;  /* 0x00000004ff007c0c */ /* 0x000fc6000bf01270 */
[----:B------:R-:W-:-:S04]  /*0fc0*/  UIADD3 UR5, UR5, 0x100, URZ ;  /* 0x0000010005057890 */ /* 0x000fc8000fffe03f */
[----:B------:R-:W-:-:S04]  /*0fd0*/  USHF.R.U32.HI UR5, URZ, 0x4, UR5 ;  /* 0x000000043f057899 */ /* 0x000fc80008011605 */
[----:B------:R-:W-:Y:S02]  /*0fe0*/  ULOP3.LUT UR41, UR5, 0x3fff, URZ, 0xc0, !UPT ;  /* 0x00003fff05297892 */ /* 0x000fe4000f8ec03f */
[----:B-1----:R-:W-:Y:S10]  /*0ff0*/  @P0 BRA `(.L_x_13) ;  /* 0x0000000000400947 */ /* 0x002ff40003800000 */
[----:B------:R-:W-:Y:S01]  /*1000*/  MOV R0, 0x0 ;  /* 0x0000000000007802 */ /* 0x000fe20000000f00 */
[----:B------:R-:W-:Y:S01]  /*1010*/  ULDC.64 UR4, c[0x4][0x68] ;  /* 0x01001a0000047ab9 */ /* 0x000fe20000000a00 */
[----:B------:R-:W-:Y:S01]  /*1020*/  ULDC.64 UR6, c[0x4][0x8] ;  /* 0x0100020000067ab9 */ /* 0x000fe20000000a00 */
[----:B01----:R-:W-:Y:S01]  /*1030*/  IMAD.U32 R4, RZ, RZ, UR4 ;  /* 0x00000004ff047e24 */ /* 0x003fe2000f8e00ff */
[----:B------:R0:W1:Y:S01]  /*1040*/  LDC.64 R14, c[0x4][R0] ;  /* 0x01000000000e7b82 */ /* 0x0000620000000a00 */
[----:B------:R-:W-:Y:S01]  /*1050*/  IMAD.U32 R5, RZ, RZ, UR5 ;  /* 0x00000005ff057e24 */ /* 0x000fe2000f8e00ff */
[----:B------:R-:W-:Y:S01]  /*1060*/  ULDC.64 UR4, c[0x4][0x70] ;  /* 0x01001c0000047ab9 */ /* 0x000fe20000000a00 */
[----:B------:R-:W-:Y:S02]  /*1070*/  IMAD.U32 R10, RZ, RZ, UR6 ;  /* 0x00000006ff0a7e24 */ /* 0x000fe4000f8e00ff */
[----:B------:R-:W-:Y:S02]  /*1080*/  IMAD.U32 R6, RZ, RZ, UR4 ;  /* 0x00000004ff067e24 */ /* 0x000fe4000f8e00ff */
[----:B------:R-:W-:-:S02]  /*1090*/  IMAD.U32 R7, RZ, RZ, UR5 ;  /* 0x00000005ff077e24 */ /* 0x000fc4000f8e00ff */
[----:B------:R-:W-:Y:S02]  /*10a0*/  IMAD.U32 R11, RZ, RZ, UR7 ;  /* 0x00000007ff0b7e24 */ /* 0x000fe4000f8e00ff */
[----:B------:R-:W-:Y:S02]  /*10b0*/  IMAD.MOV.U32 R8, RZ, RZ, 0x1e1 ;  /* 0x000001e1ff087424 */ /* 0x000fe400078e00ff */
[----:B------:R-:W-:Y:S02]  /*10c0*/  IMAD.MOV.U32 R12, RZ, RZ, 0x1 ;  /* 0x00000001ff0c7424 */ /* 0x000fe400078e00ff */
[----:B0-----:R-:W-:-:S07]  /*10d0*/  IMAD.MOV.U32 R13, RZ, RZ, RZ ;  /* 0x000000ffff0d7224 */ /* 0x001fce00078e00ff */
[----:B------:R-:W-:-:S07]  /*10e0*/  LEPC R20, `(.L_x_13) ;  /* 0x000000001014794e */ /* 0x000fce0000000000 */
[----:B-1---5:R-:W-:Y:S05]  /*10f0*/  CALL.ABS.NOINC R14 ;  /* 0x000000000e007343 */ /* 0x022fea0003c00000 */
.L_x_13:
[----:B------:R-:W-:-:S13]  /*1100*/  ISETP.NE.AND P0, PT, R158, 0x3, PT ;  /* 0x000000039e00780c */ /* 0x000fda0003f05270 */
[----:B------:R-:W-:Y:S05]  /*1110*/  @!P0 BRA `(.L_x_14) ;  /* 0x0000000000048947 */ /* 0x000fea0003800000 */
[----:B------:R-:W-:Y:S01]  /*1120*/  BPT.TRAP 0x1 ;  /* 0x000000040000795c */ /* 0x000fe20000300000 */
.L_x_14:
[----:B------:R-:W-:Y:S02]  /*1130*/  IMAD.U32 R3, RZ, RZ, UR39 ;  /* 0x00000027ff037e24 */ /* 0x000fe4000f8e00ff */
[----:B------:R-:W-:-:S03]  /*1140*/  IMAD.U32 R0, RZ, RZ, UR38 ;  /* 0x00000026ff007e24 */ /* 0x000fc6000f8e00ff */
[----:B------:R-:W-:Y:S02]  /*1150*/  LEA R3, R3, UR42, 0x3 ;  /* 0x0000002a03037c11 */ /* 0x000fe4000f8e18ff */
[----:B------:R-:W-:-:S04]  /*1160*/  SHF.L.U32 R0, R0, 0x1f, RZ ;  /* 0x0000001f00007819 */ /* 0x000fc800000006ff */
[----:B------:R2:W3:Y:S01]  /*1170*/  SYNCS.PHASECHK.TRANS64.TRYWAIT P1, [R3+URZ], R0 ;  /* 0x00000000030075a7 */ /* 0x0004e2000802017f */
[----:B------:R-:W-:Y:S05]  /*1180*/  @!P0 BRA `(.L_x_15) ;  /* 0x0000000000048947 */ /* 0x000fea0003800000 */
[----:B------:R-:W-:Y:S01]  /*1190*/  BPT.TRAP 0x1 ;  /* 0x000000040000795c */ /* 0x000fe20000300000 */
.L_x_15:
[----:B---3--:R-:W-:Y:S05]  /*11a0*/  @P1 BRA `(.L_x_16) ;  /* 0x0000000000081947 */ /* 0x008fea0003800000 */
[----:B------:R-:W3:Y:S02]  /*11b0*/  SYNCS.PHASECHK.TRANS64.TRYWAIT P1, [R3+URZ], R0 ;  /* 0x00000000030075a7 */ /* 0x000ee4000802017f */
[----:B---3--:R-:W-:Y:S05]  /*11c0*/  @!P1 BRA `(.L_x_17) ;  /* 0x000000a400d09947 */ /* 0x008fea0003800000 */
.L_x_16:
[----:B------:R-:W-:-:S04]  /*11d0*/  UISETP.LT.AND UP0, UPT, UR40, 0x1, UPT ;  /* 0x000000012800788c */ /* 0x000fc8000bf01270 */
[----:B------:R-:W-:-:S04]  /*11e0*/  USEL UR4, UR40, 0x1, UP0 ;  /* 0x0000000128047887 */ /* 0x000fc80008000000 */
[----:B------:R-:W-:-:S06]  /*11f0*/  UIADD3 UR4, UR40, -UR4, URZ ;  /* 0x8000000428047290 */ /* 0x000fcc000fffe03f */
[----:B--23--:R-:W-:Y:S01]  /*1200*/  IMAD.U32 R0, RZ, RZ, UR4 ;  /* 0x00000004ff007e24 */ /* 0x00cfe2000f8e00ff */
[----:B------:R-:W-:Y:S05]  /*1210*/  WARPSYNC.ALL ;  /* 0x0000000000007948 */ /* 0x000fea0003800000 */
[----:B------:R-:W-:Y:S01]  /*1220*/  ISETP.GE.AND P1, PT, R0, 0x1, PT ;  /* 0x000000010000780c */ /* 0x000fe20003f26270 */
[----:B------:R-:W-:Y:S01]  /*1230*/  UIADD3 UR4, UR42, 0x10100, URZ ;  /* 0x000101002a047890 */ /* 0x000fe2000fffe03f */
[----:B------:R-:W-:Y:S01]  /*1240*/  WARPGROUP.ARRIVE ;  /* 0x00000000000079c5 */ /* 0x000fe20000000000 */
[----:B------:R-:W-:Y:S01]  /*1250*/  UMOV UR9, 0x40000040 ;  /* 0x4000004000097882 */ /* 0x000fe20000000000 */
[----:B------:R-:W-:Y:S01]  /*1260*/  UMOV UR11, 0x40000040 ;  /* 0x40000040000b7882 */ /* 0x000fe20000000000 */
[----:B------:R-:W-:-:S04]  /*1270*/  USHF.R.U32.HI UR4, URZ, 0x4, UR4 ;  /* 0x000000043f047899 */ /* 0x000fc80008011604 */
[----:B------:R-:W-:Y:S02]  /*1280*/  ULOP3.LUT UR5, UR4, 0x3fff, URZ, 0xc0, !UPT ;  /* 0x00003fff04057892 */ /* 0x000fe4000f8ec03f */
[----:B------:R-:W-:Y:S02]  /*1290*/  ULOP3.LUT UR4, UR41, 0x10000, URZ, 0xfc, !UPT ;  /* 0x0001000029047892 */ /* 0x000fe4000f8efc3f */
[----:B------:R-:W-:Y:S02]  /*12a0*/  ULOP3.LUT UR5, UR5, 0x10000, URZ, 0xfc, !UPT ;  /* 0x0001000005057892 */ /* 0x000fe4000f8efc3f */
[----:B------:R-:W-:Y:S02]  /*12b0*/  ULEA UR6, UR39, UR4, 0xb ;  /* 0x0000000427067291 */ /* 0x000fe4000f8e583f */
[----:B------:R-:W-:-:S05]  /*12c0*/  ULEA UR7, UR39, UR5, 0xc ;  /* 0x0000000527077291 */ /* 0x000fca000f8e603f */
[----:B------:R-:W-:Y:S02]  /*12d0*/  UMOV UR8, UR6 ;  /* 0x0000000600087c82 */ /* 0x000fe40008000000 */
[----:B------:R-:W-:Y:S02]  /*12e0*/  UMOV UR10, UR7 ;  /* 0x00000007000a7c82 */ /* 0x000fe40008000000 */
[----:B------:R-:W-:Y:S01]  /*12f0*/  HGMMA.64x256x16.F32 R24, gdesc[UR8], RZ, !UPT, gsb0 ;  /* 0x03e00000081879f0 */ /* 0x000fe2000c0008ff */
[----:B------:R-:W-:Y:S02]  /*1300*/  UIADD3 UR8, UR6, 0x2, URZ ;  /* 0x0000000206087890 */ /* 0x000fe4000fffe03f */
[----:B------:R-:W-:Y:S01]  /*1310*/  UIADD3 UR10, UR7, 0x2, URZ ;  /* 0x00000002070a7890 */ /* 0x000fe2000fffe03f */
[----:B------:R-:W-:Y:S01]  /*1320*/  UMOV UR9, 0x40000040 ;  /* 0x4000004000097882 */ /* 0x000fe20000000000 */
[----:B------:R-:W-:Y:S01]  /*1330*/  UMOV UR11, 0x40000040 ;  /* 0x40000040000b7882 */ /* 0x000fe20000000000 */
[----:B------:R-:W-:-:S02]  /*1340*/  WARPGROUP.DEPBAR.LE gsb0, 0x0 ;  /* 0x00008000000079c5 */ /* 0x000fc40000010000 */
[----:B------:R-:W-:-:S15]  /*1350*/  WARPGROUP.ARRIVE ;  /* 0x00000000000079c5 */ /* 0x000fde0000000000 */
[----:B------:R-:W-:-:S05]  /*1360*/  NOP ;  /* 0x0000000000007918 */ /* 0x000fca0000000000 */
[----:B------:R-:W-:Y:S01]  /*1370*/  HGMMA.64x256x16.F32 R24, gdesc[UR8], R24, gsb0 ;  /* 0x03e00000081879f0 */ /* 0x000fe20008000818 */
[----:B------:R-:W-:Y:S02]  /*1380*/  UIADD3 UR8, UR6, 0x4, URZ ;  /* 0x0000000406087890 */ /* 0x000fe4000fffe03f */
[----:B------:R-:W-:Y:S01]  /*1390*/  UIADD3 UR10, UR7, 0x4, URZ ;  /* 0x00000004070a7890 */ /* 0x000fe2000fffe03f */
[----:B------:R-:W-:Y:S01]  /*13a0*/  UMOV UR9, 0x40000040 ;  /* 0x4000004000097882 */ /* 0x000fe20000000000 */
[----:B------:R-:W-:Y:S01]  /*13b0*/  UMOV UR11, 0x40000040 ;  /* 0x40000040000b7882 */ /* 0x000fe20000000000 */
[----:B------:R-:W-:Y:S02]  /*13c0*/  WARPGROUP.DEPBAR.LE gsb0, 0x0 ;  /* 0x00008000000079c5 */ /* 0x000fe40000010000 */
        /* <DEDUP_REMOVED lines=42> */
[----:B------:R-:W-:Y:S03]  /*1670*/  HGMMA.64x256x16.F32 R24, gdesc[UR8], R24, gsb0 ;  /* 0x03e00000081879f0 */ /* 0x000fe60008000818 */
[----:B------:R-:W-:Y:S02]  /*1680*/  WARPGROUP.DEPBAR.LE gsb0, 0x0 ;  /* 0x00008000000079c5 */ /* 0x000fe40000010000 */
[----:B------:R-:W-:Y:S05]  /*1690*/  @!P1 BRA `(.L_x_18) ;  /* 0x0000000400a49947 */ /* 0x000fea0003800000 */
[----:B------:R-:W-:-:S04]  /*16a0*/  UIADD3 UR6, UR39, 0x1, URZ ;  /* 0x0000000127067890 */ /* 0x000fc8000fffe03f */
[----:B------:R-:W-:-:S04]  /*16b0*/  UISETP.NE.AND UP0, UPT, UR6, 0x2, UPT ;  /* 0x000000020600788c */ /* 0x000fc8000bf05270 */
[----:B------:R-:W-:Y:S02]  /*16c0*/  USEL UR7, URZ, 0x1, UP0 ;  /* 0x000000013f077887 */ /* 0x000fe40008000000 */
[----:B------:R-:W-:Y:S02]  /*16d0*/  USEL UR6, UR6, URZ, UP0 ;  /* 0x0000003f06067287 */ /* 0x000fe40008000000 */
[----:B------:R-:W-:-:S06]  /*16e0*/  ULOP3.LUT UR7, UR38, UR7, URZ, 0x3c, !UPT ;  /* 0x0000000726077292 */ /* 0x000fcc000f8e3c3f */
[----:B01----:R-:W-:Y:S01]  /*16f0*/  IMAD.U32 R5, RZ, RZ, UR7 ;  /* 0x00000007ff057e24 */ /* 0x003fe2000f8e00ff */
[----:B------:R-:W-:-:S06]  /*1700*/  UMOV UR7, UR39 ;  /* 0x0000002700077c82 */ /* 0x000fcc0008000000 */
.L_x_25:
[----:B01----:R-:W-:Y:S05]  /*1710*/  @!P0 BRA `(.L_x_19) ;  /* 0x0000000000048947 */ /* 0x003fea0003800000 */
[----:B------:R-:W-:Y:S01]  /*1720*/  BPT.TRAP 0x1 ;  /* 0x000000040000795c */ /* 0x000fe20000300000 */
.L_x_19:
[----:B------:R-:W0:Y:S01]  /*1730*/  S2UR UR9, SR_CgaCtaId ;  /* 0x00000000000979c3 */ /* 0x000e220000008800 */
[----:B------:R-:W-:Y:S01]  /*1740*/  UMOV UR8, 0x400 ;  /* 0x0000040000087882 */ /* 0x000fe20000000000 */
[----:B------:R-:W-:Y:S01]  /*1750*/  SHF.L.U32 R3, R5, 0x1f, RZ ;  /* 0x0000001f05037819 */ /* 0x000fe200000006ff */
[----:B0-----:R-:W-:-:S04]  /*1760*/  ULEA UR8, UR9, UR8, 0x18 ;  /* 0x0000000809087291 */ /* 0x001fc8000f8ec03f */
[----:B------:R-:W-:-:S09]  /*1770*/  ULEA UR9, UR6, UR8, 0x3 ;  /* 0x0000000806097291 */ /* 0x000fd2000f8e183f */
[----:B------:R0:W1:Y:S01]  /*1780*/  SYNCS.PHASECHK.TRANS64.TRYWAIT P1, [UR9], R3 ;  /* 0x00000003ff0075a7 */ /* 0x0000620008020149 */
[----:B------:R-:W-:Y:S05]  /*1790*/  @!P0 BRA `(.L_x_20) ;  /* 0x0000000000048947 */ /* 0x000fea0003800000 */
[----:B------:R-:W-:Y:S01]  /*17a0*/  BPT.TRAP 0x1 ;  /* 0x000000040000795c */ /* 0x000fe20000300000 */
.L_x_20:
[----:B-1----:R-:W-:Y:S05]  /*17b0*/  @P1 BRA `(.L_x_21) ;  /* 0x0000000000081947 */ /* 0x002fea0003800000 */
[----:B------:R-:W1:Y:S02]  /*17c0*/  SYNCS.PHASECHK.TRANS64.TRYWAIT P1, [UR9], R3 ;  /* 0x00000003ff0075a7 */ /* 0x000e640008020149 */
[----:B-1----:R-:W-:Y:S05]  /*17d0*/  @!P1 BRA `(.L_x_22) ;  /* 0x000000a000609947 */ /* 0x002fea0003800000 */
.L_x_21:
[----:B------:R-:W-:Y:S01]  /*17e0*/  ULEA UR9, UR6, UR4, 0xb ;  /* 0x0000000406097291 */ /* 0x000fe2000f8e583f */
[----:B------:R-:W-:Y:S01]  /*17f0*/  WARPGROUP.ARRIVE ;  /* 0x00000000000079c5 */ /* 0x000fe20000000000 */
[----:B------:R-:W-:Y:S01]  /*1800*/  ULEA UR10, UR6, UR5, 0xc ;  /* 0x00000005060a7291 */ /* 0x000fe2000f8e603f */
[----:B------:R-:W-:Y:S01]  /*1810*/  UMOV UR13, 0x40000040 ;  /* 0x40000040000d7882 */ /* 0x000fe20000000000 */
[----:B------:R-:W-:-:S03]  /*1820*/  UMOV UR15, 0x40000040 ;  /* 0x40000040000f7882 */ /* 0x000fc60000000000 */
[----:B------:R-:W-:Y:S02]  /*1830*/  UMOV UR12, UR9 ;  /* 0x00000009000c7c82 */ /* 0x000fe40008000000 */
[----:B------:R-:W-:Y:S02]  /*1840*/  UMOV UR14, UR10 ;  /* 0x0000000a000e7c82 */ /* 0x000fe40008000000 */
[----:B------:R-:W-:Y:S01]  /*1850*/  HGMMA.64x256x16.F32 R24, gdesc[UR12], R24, gsb0 ;  /* 0x03e000000c1879f0 */ /* 0x000fe20008000818 */
        /* <DEDUP_REMOVED lines=58> */
[----:B------:R-:W-:Y:S01]  /*1c00*/  BPT.TRAP 0x1 ;  /* 0x000000040000795c */ /* 0x000fe20000300000 */
.L_x_23:
[----:B------:R-:W-:Y:S01]  /*1c10*/  ULEA UR8, UR7, UR8, 0x3 ;  /* 0x0000000807087291 */ /* 0x000fe2000f8e183f */
[----:B------:R-:W-:-:S03]  /*1c20*/  ISETP.GT.U32.AND P1, PT, R19, 0x1, PT ;  /* 0x000000011300780c */ /* 0x000fc60003f24070 */
[----:B------:R-:W-:-:S04]  /*1c30*/  UIADD3 UR8, UR8, 0x10, URZ ;  /* 0x0000001008087890 */ /* 0x000fc8000fffe03f */
[----:B------:R-:W-:-:S09]  /*1c40*/  UPRMT UR8, URZ, 0x654, UR8 ;  /* 0x000006543f087896 */ /* 0x000fd20008000008 */
[----:B------:R-:W-:Y:S01]  /*1c50*/  SYNCS.ARRIVE.TRANS64.RED.A1T0 RZ, [UR8], RZ ;  /* 0x000000ffffff79a7 */ /* 0x000fe20008100408 */
[----:B------:R-:W-:Y:S05]  /*1c60*/  @P1 BRA `(.L_x_24) ;  /* 0x0000000000041947 */ /* 0x000fea0003800000 */
[----:B------:R-:W-:Y:S01]  /*1c70*/  BPT.TRAP 0x1 ;  /* 0x000000040000795c */ /* 0x000fe20000300000 */
.L_x_24:
[----:B------:R-:W-:Y:S01]  /*1c80*/  UIADD3 UR6, UR6, 0x1, URZ ;  /* 0x0000000106067890 */ /* 0x000fe2000fffe03f */
[C---:B------:R-:W-:Y:S01]  /*1c90*/  ISETP.GT.AND P1, PT, R0.reuse, 0x1, PT ;  /* 0x000000010000780c */ /* 0x040fe20003f24270 */
[----:B------:R-:W-:Y:S01]  /*1ca0*/  UIADD3 UR7, UR7, 0x1, URZ ;  /* 0x0000000107077890 */ /* 0x000fe2000fffe03f */
[----:B------:R-:W-:Y:S01]  /*1cb0*/  VIADD R0, R0, 0xffffffff ;  /* 0xffffffff00007836 */ /* 0x000fe20000000000 */
[----:B------:R-:W-:Y:S02]  /*1cc0*/  UISETP.NE.AND UP0, UPT, UR6, 0x2, UPT ;  /* 0x000000020600788c */ /* 0x000fe4000bf05270 */
[----:B------:R-:W-:Y:S02]  /*1cd0*/  UISETP.NE.AND UP1, UPT, UR7, 0x2, UPT ;  /* 0x000000020700788c */ /* 0x000fe4000bf25270 */
[----:B------:R-:W-:Y:S02]  /*1ce0*/  USEL UR8, URZ, 0x1, UP0 ;  /* 0x000000013f087887 */ /* 0x000fe40008000000 */
[----:B------:R-:W-:-:S02]  /*1cf0*/  USEL UR6, UR6, URZ, UP0 ;  /* 0x0000003f06067287 */ /* 0x000fc40008000000 */
[----:B------:R-:W-:Y:S02]  /*1d00*/  USEL UR7, UR7, URZ, UP1 ;  /* 0x0000003f07077287 */ /* 0x000fe40008800000 */
[----:B------:R-:W-:Y:S01]  /*1d10*/  LOP3.LUT R5, R5, UR8, RZ, 0x3c, !PT ;  /* 0x0000000805057c12 */ /* 0x000fe2000f8e3cff */
[----:B------:R-:W-:Y:S09]  /*1d20*/  @P1 BRA `(.L_x_25) ;  /* 0xfffffff800781947 */ /* 0x000ff2000383ffff */
.L_x_18:
[----:B------:R-:W2:Y:S02]  /*1d30*/  LDC R0, c[0x0][0x28c] ;  /* 0x0000a300ff007b82 */ /* 0x000ea40000000800 */
[----:B--2---:R-:W-:-:S13]  /*1d40*/  ISETP.GE.AND P1, PT, R0, 0x1, PT ;  /* 0x000000010000780c */ /* 0x004fda0003f26270 */
[----:B------:R-:W-:Y:S05]  /*1d50*/  @!P1 BRA `(.L_x_26) ;  /* 0x0000000000409947 */ /* 0x000fea0003800000 */
[----:B------:R-:W-:Y:S05]  /*1d60*/  @!P0 BRA `(.L_x_27) ;  /* 0x0000000000048947 */ /* 0x000fea0003800000 */
[----:B------:R-:W-:Y:S01]  /*1d70*/  BPT.TRAP 0x1 ;  /* 0x000000040000795c */ /* 0x000fe20000300000 */
.L_x_27:
[----:B------:R-:W2:Y:S01]  /*1d80*/  S2UR UR6, SR_CgaCtaId ;  /* 0x00000000000679c3 */ /* 0x000ea20000008800 */
[----:B------:R-:W-:Y:S01]  /*1d90*/  UISETP.LT.AND UP0, UPT, UR40, 0x1, UPT ;  /* 0x000000012800788c */ /* 0x000fe2000bf01270 */
[----:B------:R-:W-:Y:S01]  /*1da0*/  ISETP.GT.U32.AND P0, PT, R19, 0x1, PT ;  /* 0x000000011300780c */ /* 0x000fe20003f04070 */
[----:B------:R-:W-:Y:S02]  /*1db0*/  UMOV UR5, 0x400 ;  /* 0x0000040000057882 */ /* 0x000fe40000000000 */
[----:B------:R-:W-:-:S04]  /*1dc0*/  USEL UR4, UR40, 0x1, UP0 ;  /* 0x0000000128047887 */ /* 0x000fc80008000000 */
[----:B------:R-:W-:-:S04]  /*1dd0*/  UIADD3 UR4, UR39, UR40, -UR4 ;  /* 0x0000002827047290 */ /* 0x000fc8000fffe804 */
[----:B------:R-:W-:-:S04]  /*1de0*/  USHF.L.U32 UR4, UR4, 0x3, URZ ;  /* 0x0000000304047899 */ /* 0x000fc8000800063f */
[----:B------:R-:W-:Y:S02]  /*1df0*/  ULOP3.LUT UR4, UR4, 0x8, URZ, 0xc0, !UPT ;  /* 0x0000000804047892 */ /* 0x000fe4000f8ec03f */
[----:B--2---:R-:W-:-:S04]  /*1e00*/  ULEA UR5, UR6, UR5, 0x18 ;  /* 0x0000000506057291 */ /* 0x004fc8000f8ec03f */
[----:B------:R-:W-:-:S04]  /*1e10*/  UIADD3 UR4, UR5, 0x10, UR4 ;  /* 0x0000001005047890 */ /* 0x000fc8000fffe004 */
[----:B------:R-:W-:-:S09]  /*1e20*/  UPRMT UR4, URZ, 0x654, UR4 ;  /* 0x000006543f047896 */ /* 0x000fd20008000004 */
[----:B------:R-:W-:Y:S01]  /*1e30*/  SYNCS.ARRIVE.TRANS64.RED.A1T0 RZ, [UR4], RZ ;  /* 0x000000ffffff79a7 */ /* 0x000fe20008100404 */
[----:B------:R-:W-:Y:S05]  /*1e40*/  @P0 BRA `(.L_x_26) ;  /* 0x0000000000040947 */ /* 0x000fea0003800000 */
[----:B------:R-:W-:Y:S01]  /*1e50*/  BPT.TRAP 0x1 ;  /* 0x000000040000795c */ /* 0x000fe20000300000 */
.L_x_26:
[----:B------:R-:W2:Y:S01]  /*1e60*/  LDC R7, c[0x0][0x288] ;  /* 0x0000a200ff077b82 */ /* 0x000ea20000000800 */
[----:B01----:R-:W-:Y:S01]  /*1e70*/  SHF.R.U32.HI R3, RZ, 0x2, R18 ;  /* 0x00000002ff037819 */ /* 0x003fe20000011612 */
[----:B------:R-:W-:Y:S01]  /*1e80*/  UIADD3 UR39, UR40, UR39, URZ ;  /* 0x0000002728277290 */ /* 0x000fe2000fffe03f */
[C---:B------:R-:W-:Y:S01]  /*1e90*/  LOP3.LUT R4, R18.reuse, 0x60, RZ, 0xc0, !PT ;  /* 0x0000006012047812 */ /* 0x040fe200078ec0ff */
[----:B------:R-:W-:Y:S01]  /*1ea0*/  ULDC UR8, c[0x0][0x284] ;  /* 0x0000a10000087ab9 */ /* 0x000fe20000000800 */
[----:B------:R-:W-:Y:S01]  /*1eb0*/  LOP3.LUT R3, R3, 0x7, RZ, 0xc0, !PT ;  /* 0x0000000703037812 */ /* 0x000fe200078ec0ff */
[----:B------:R-:W-:Y:S01]  /*1ec0*/  USHF.R.U32.HI UR4, URZ, 0x1, UR39 ;  /* 0x000000013f047899 */ /* 0x000fe20008011627 */
[----:B------:R-:W-:Y:S01]  /*1ed0*/  SHF.R.U32.HI R10, RZ, 0x1, R4 ;  /* 0x00000001ff0a7819 */ /* 0x000fe20000011604 */
[----:B------:R-:W-:Y:S01]  /*1ee0*/  IMAD.SHL.U32 R4, R18, 0x2, RZ ;  /* 0x0000000212047824 */ /* 0x000fe200078e00ff */
[----:B------:R-:W-:Y:S01]  /*1ef0*/  LOP3.LUT R0, R22, 0x1, RZ, 0xc0, !PT ;  /* 0x0000000116007812 */ /* 0x000fe200078ec0ff */
[----:B------:R-:W-:Y:S01]  /*1f00*/  ULOP3.LUT UR4, UR4, 0x1, URZ, 0xc0, !UPT ;  /* 0x0000000104047892 */ /* 0x000fe2000f8ec03f */
[----:B------:R-:W-:Y:S01]  /*1f10*/  IADD3 R5, RZ, -R10, -R3 ;  /* 0x8000000aff057210 */ /* 0x000fe20007ffe803 */
[----:B------:R-:W-:Y:S01]  /*1f20*/  UISETP.GT.U32.AND UP1, UPT, UR39, 0x1, UPT ;  /* 0x000000012700788c */ /* 0x000fe2000bf24070 */
[----:B------:R-:W-:Y:S01]  /*1f30*/  LOP3.LUT R9, R4, 0x6, RZ, 0xc0, !PT ;  /* 0x0000000604097812 */ /* 0x000fe200078ec0ff */
[C---:B------:R-:W-:Y:S01]  /*1f40*/  IMAD.SHL.U32 R6, R0.reuse, 0x40, RZ ;  /* 0x0000004000067824 */ /* 0x040fe200078e00ff */
[----:B------:R-:W-:Y:S01]  /*1f50*/  UISETP.NE.U32.AND UP0, UPT, UR4, 0x1, UPT ;  /* 0x000000010400788c */ /* 0x000fe2000bf05070 */
[----:B------:R-:W-:Y:S01]  /*1f60*/  IMAD R11, R0, -0x40, R5 ;  /* 0xffffffc0000b7824 */ /* 0x000fe200078e0205 */
[----:B------:R-:W-:Y:S01]  /*1f70*/  LOP3.LUT R0, R18, 0x3, RZ, 0xc0, !PT ;  /* 0x0000000312007812 */ /* 0x000fe200078ec0ff */
[----:B------:R-:W-:Y:S01]  /*1f80*/  ULDC.64 UR6, c[0x0][0x5d0] ;  /* 0x0001740000067ab9 */ /* 0x000fe20000000a00 */
[----:B------:R-:W-:Y:S01]  /*1f90*/  PRMT R8, R9, 0x6540, R152 ;  /* 0x0000654009087816 */ /* 0x000fe20000000098 */
[----:B------:R-:W-:Y:S01]  /*1fa0*/  IMAD.SHL.U32 R152, R152, 0x100, RZ ;  /* 0x0000010098987824 */ /* 0x000fe200078e00ff */
[----:B------:R-:W-:Y:S01]  /*1fb0*/  SHF.R.S32.HI R21, RZ, 0x1f, R23 ;  /* 0x0000001fff157819 */ /* 0x000fe20000011417 */
[----:B------:R-:W-:Y:S01]  /*1fc0*/  UISETP.LT.U32.AND UP1, UPT, UR40, 0x2, UP1 ;  /* 0x000000022800788c */ /* 0x000fe20008f21070 */
[----:B------:R-:W-:Y:S01]  /*1fd0*/  SHF.R.S32.HI R9, RZ, 0x1f, R8 ;  /* 0x0000001fff097819 */ /* 0x000fe20000011408 */
[----:B--2---:R-:W-:Y:S01]  /*1fe0*/  IMAD R13, R0, -0x2, R7 ;  /* 0xfffffffe000d7824 */ /* 0x004fe200078e0207 */
[----:B------:R-:W-:Y:S01]  /*1ff0*/  ISETP.GE.AND P0, PT, R152, R7, PT ;  /* 0x000000079800720c */ /* 0x000fe20003f06270 */
[----:B------:R-:W-:Y:S01]  /*2000*/  IMAD.SHL.U32 R0, R153, 0x80, RZ ;  /* 0x0000008099007824 */ /* 0x000fe200078e00ff */
[----:B------:R-:W-:Y:S01]  /*2010*/  UISETP.GT.U32.AND UP0, UPT, UR40, 0x1, !UP0 ;  /* 0x000000012800788c */ /* 0x000fe2000c704070 */
[----:B------:R-:W-:Y:S01]  /*2020*/  IMAD R4, R21, UR6, RZ ;  /* 0x0000000615047c24 */ /* 0x000fe2000f8e02ff */
[----:B------:R-:W-:Y:S01]  /*2030*/  LOP3.LUT R3, R6, 0x40, R3, 0xe2, !PT ;  /* 0x0000004006037812 */ /* 0x000fe200078ee203 */
[----:B------:R-:W-:Y:S01]  /*2040*/  USEL UR5, URZ, 0x1, !UP1 ;  /* 0x000000013f057887 */ /* 0x000fe2000c800000 */
[C---:B------:R-:W-:Y:S01]  /*2050*/  ISETP.GE.OR P0, PT, R0.reuse, UR8, P0 ;  /* 0x0000000800007c0c */ /* 0x040fe20008706670 */
[----:B------:R-:W-:Y:S01]  /*2060*/  USEL UR4, URZ, 0x1, !UP0 ;  /* 0x000000013f047887 */ /* 0x000fe2000c000000 */
[----:B------:R-:W-:Y:S01]  /*2070*/  IMAD.WIDE R6, R153, 0x80, RZ ;  /* 0x0000008099067825 */ /* 0x000fe200078e02ff */
[----:B------:R-:W-:Y:S01]  /*2080*/  ULOP3.LUT UR39, UR39, 0x1, URZ, 0xc0, !UPT ;  /* 0x0000000127277892 */ /* 0x000fe2000f8ec03f */
[----:B------:R-:W-:Y:S01]  /*2090*/  IADD3 R0, -R0, UR8, R11 ;  /* 0x0000000800007c10 */ /* 0x000fe2000fffe10b */
[----:B------:R-:W-:Y:S01]  /*20a0*/  ULOP3.LUT UR38, UR4, UR38, UR5, 0x96, !UPT ;  /* 0x0000002604267292 */ /* 0x000fe2000f8e9605 */
[C---:B------:R-:W-:Y:S01]  /*20b0*/  IMAD R15, R23.reuse, UR7, R4 ;  /* 0x00000007170f7c24 */ /* 0x040fe2000f8e0204 */
[----:B------:R-:W-:Y:S01]  /*20c0*/  LOP3.LUT R167, R6, R3, R10, 0xfe, !PT ;  /* 0x0000000306a77212 */ /* 0x000fe200078efe0a */
[----:B------:R-:W-:-:S04]  /*20d0*/  IMAD.WIDE.U32 R4, R23, UR6, R8 ;  /* 0x0000000617047c25 */ /* 0x000fc8000f8e0008 */
[----:B------:R-:W-:Y:S02]  /*20e0*/  IMAD.IADD R5, R5, 0x1, R15 ;  /* 0x0000000105057824 */ /* 0x000fe400078e020f */
[----:B------:R-:W-:Y:S02]  /*20f0*/  IMAD.IADD R3, R13, 0x1, -R152 ;  /* 0x000000010d037824 */ /* 0x000fe400078e0a98 */
[----:B------:R-:W-:Y:S01]  /*2100*/  IMAD.MOV.U32 R153, RZ, RZ, -0x1 ;  /* 0xffffffffff997424 */ /* 0x000fe200078e00ff */
[----:B------:R-:W-:Y:S06]  /*2110*/  @P0 BRA `(.L_x_28) ;  /* 0x0000007800dc0947 */ /* 0x000fec0003800000 */
[----:B------:R-:W0:Y:S01]  /*2120*/  LDC.64 R10, c[0x0][0x5c8] ;  /* 0x00017200ff0a7b82 */ /* 0x000e220000000a00 */
[----:B-----5:R-:W-:Y:S01]  /*2130*/  FSETP.NEU.AND P0, PT, R155, RZ, PT ;  /* 0x000000ff9b00720b */ /* 0x020fe20003f0d000 */
[----:B------:R-:W-:Y:S01]  /*2140*/  BSSY B0, `(.L_x_28) ;  /* 0x00007b4000007945 */ /* 0x000fe20003800000 */
[----:B------:R-:W-:-:S04]  /*2150*/  ISETP.GT.AND P2, PT, R3, RZ, PT ;  /* 0x000000ff0300720c */ /* 0x000fc80003f44270 */
[----:B------:R-:W-:Y:S01]  /*2160*/  ISETP.GT.AND P1, PT, R0, RZ, P2 ;  /* 0x000000ff0000720c */ /* 0x000fe20001724270 */
[-C--:B0-----:R-:W-:Y:S02]  /*2170*/  IMAD R12, R7, R10.reuse, RZ ;  /* 0x0000000a070c7224 */ /* 0x081fe400078e02ff */
[----:B------:R-:W-:-:S04]  /*2180*/  IMAD.WIDE.U32 R160, R167, R10, R4 ;  /* 0x0000000aa7a07225 */ /* 0x000fc800078e0004 */
[----:B------:R-:W-:-:S04]  /*2190*/  IMAD R5, R167, R11, R12 ;  /* 0x0000000ba7057224 */ /* 0x000fc800078e020c */
[----:B------:R-:W-:Y:S01]  /*21a0*/  IMAD.IADD R169, R161, 0x1, R5 ;  /* 0x00000001a1a97824 */ /* 0x000fe200078e0205 */
[----:B------:R-:W-:Y:S06]  /*21b0*/  @!P0 BRA `(.L_x_29) ;  /* 0x0000005400988947 */ /* 0x000fec0003800000 */
[----:B------:R-:W0:Y:S01]  /*21c0*/  LDC.64 R14, c[0x0][0x5b8] ;  /* 0x00016e00ff0e7b82 */ /* 0x000e220000000a00 */
[----:B------:R-:W-:-:S07]  /*21d0*/  ULDC.64 UR4, c[0x0][0x5c0] ;  /* 0x0001700000047ab9 */ /* 0x000fce0000000a00 */
[----:B------:R-:W1:Y:S08]  /*21e0*/  LDC.64 R164, c[0x0][0x5b0] ;  /* 0x00016c00ffa47b82 */ /* 0x000e700000000a00 */
[----:B------:R-:W2:Y:S01]  /*21f0*/  LDC.64 R12, c[0x0][0x5a8] ;  /* 0x00016a00ff0c7b82 */ /* 0x000ea20000000a00 */
[-C--:B0-----:R-:W-:Y:S02]  /*2200*/  IMAD R4, R21, R14.reuse, RZ ;  /* 0x0000000e15047224 */ /* 0x081fe400078e02ff */
[----:B------:R-:W-:-:S04]  /*2210*/  IMAD.WIDE.U32 R162, R23, R14, R8 ;  /* 0x0000000e17a27225 */ /* 0x000fc800078e0008 */
[----:B------:R-:W-:Y:S02]  /*2220*/  IMAD R159, R23, R15, R4 ;  /* 0x0000000f179f7224 */ /* 0x000fe400078e0204 */
[-C--:B-1----:R-:W-:Y:S02]  /*2230*/  IMAD R6, R7, R164.reuse, RZ ;  /* 0x000000a407067224 */ /* 0x082fe400078e02ff */
[----:B------:R-:W-:Y:S02]  /*2240*/  IMAD.IADD R21, R163, 0x1, R159 ;  /* 0x00000001a3157824 */ /* 0x000fe400078e029f */
[----:B------:R-:W-:Y:S02]  /*2250*/  IMAD.MOV.U32 R20, RZ, RZ, R162 ;  /* 0x000000ffff147224 */ /* 0x000fe400078e00a2 */
[C---:B------:R-:W-:Y:S02]  /*2260*/  IMAD R161, R167.reuse, R165, R6 ;  /* 0x000000a5a7a17224 */ /* 0x040fe400078e0206 */
[----:B------:R-:W-:-:S04]  /*2270*/  IMAD.WIDE.U32 R4, R167, R164, R20 ;  /* 0x000000a4a7047225 */ /* 0x000fc800078e0014 */
[----:B------:R-:W-:Y:S01]  /*2280*/  IMAD.IADD R5, R5, 0x1, R161 ;  /* 0x0000000105057824 */ /* 0x000fe200078e02a1 */
[----:B--2---:R-:W-:-:S04]  /*2290*/  LEA R6, P0, R4, R12, 0x1 ;  /* 0x0000000c04067211 */ /* 0x004fc800078008ff */
[----:B------:R-:W-:-:S05]  /*22a0*/  LEA.HI.X R7, R4, R13, R5, 0x1, P0 ;  /* 0x0000000d04077211 */ /* 0x000fca00000f0c05 */
[----:B------:R0:W2:Y:S01]  /*22b0*/  @P1 LDG.E.LTC128B.U16 R15, desc[UR36][R6.64] ;  /* 0x00000024060f1981 */ /* 0x0000a2000c1e1520 */
[----:B------:R-:W-:Y:S01]  /*22c0*/  IMAD.WIDE.U32 R156, R167, R164, R8 ;  /* 0x000000a4a79c7225 */ /* 0x000fe200078e0008 */
[----:B------:R-:W-:Y:S03]  /*22d0*/  BSSY B1, `(.L_x_30) ;  /* 0x0000013000017945 */ /* 0x000fe60003800000 */
[----:B------:R-:W-:Y:S02]  /*22e0*/  IMAD.IADD R157, R161, 0x1, R157 ;  /* 0x00000001a19d7824 */ /* 0x000fe400078e029d */
[----:B------:R-:W-:-:S04]  /*22f0*/  IMAD.WIDE.U32 R156, R23, R14, R156 ;  /* 0x0000000e179c7225 */ /* 0x000fc800078e009c */
[----:B0-----:R-:W-:Y:S01]  /*2300*/  IMAD.IADD R7, R159, 0x1, R157 ;  /* 0x000000019f077824 */ /* 0x001fe200078e029d */
[----:B------:R-:W-:Y:S02]  /*2310*/  LEA R6, P4, R156, R12, 0x1 ;  /* 0x0000000c9c067211 */ /* 0x000fe400078808ff */
[----:B------:R-:W-:Y:S02]  /*2320*/  SHF.L.U64.HI R157, R164, 0x3, R165 ;  /* 0x00000003a49d7819 */ /* 0x000fe400000102a5 */
[----:B------:R-:W-:Y:S01]  /*2330*/  LEA.HI.X R7, R156, R13, R7, 0x1, P4 ;  /* 0x0000000d9c077211 */ /* 0x000fe200020f0c07 */
[----:B------:R-:W-:Y:S02]  /*2340*/  IMAD.SHL.U32 R156, R164, 0x8, RZ ;  /* 0x00000008a49c7824 */ /* 0x000fe400078e00ff */
[----:B--2---:R-:W-:-:S05]  /*2350*/  HADD2.F32 R4, -RZ, R15.H0_H0 ;  /* 0x2000000fff047230 */ /* 0x004fca0000004100 */
[----:B------:R-:W-:Y:S01]  /*2360*/  FMUL R5, R4, R155 ;  /* 0x0000009b04057220 */ /* 0x000fe20000400000 */
[----:B------:R-:W-:-:S03]  /*2370*/  LEA R4, P0, R160, UR4, 0x1 ;  /* 0x00000004a0047c11 */ /* 0x000fc6000f8008ff */
[----:B------:R-:W-:Y:S01]  /*2380*/  FFMA R24, R24, R154, R5 ;  /* 0x0000009a18187223 */ /* 0x000fe20000000005 */
[----:B------:R-:W-:Y:S02]  /*2390*/  LEA.HI.X R5, R160, UR5, R169, 0x1, P0 ;  /* 0x00000005a0057c11 */ /* 0x000fe400080f0ca9 */
[----:B------:R-:W-:Y:S02]  /*23a0*/  ISETP.GT.AND P0, PT, R3, 0x1, PT ;  /* 0x000000010300780c */ /* 0x000fe40003f04270 */
[----:B------:R-:W-:Y:S02]  /*23b0*/  F2FP.F16.F32.PACK_AB R24, RZ, R24 ;  /* 0x00000018ff18723e */ /* 0x000fe400000000ff */
[----:B------:R-:W-:-:S03]  /*23c0*/  ISETP.GT.AND P3, PT, R0, RZ, P0 ;  /* 0x000000ff0000720c */ /* 0x000fc60000764270 */
[----:B------:R0:W-:Y:S10]  /*23d0*/  @P1 STG.E.U16 desc[UR36][R4.64], R24 ;  /* 0x0000001804001986 */ /* 0x0001f4000c101524 */
[----:B------:R-:W-:Y:S05]  /*23e0*/  @!P3 BRA `(.L_x_31) ;  /* 0x000000000004b947 */ /* 0x000fea0003800000 */
[----:B------:R1:W5:Y:S02]  /*23f0*/  LDG.E.LTC128B.U16 R15, desc[UR36][R6.64+0x2] ;  /* 0x00000224060f7981 */ /* 0x000364000c1e1520 */
.L_x_31:
[----:B------:R-:W-:Y:S05]  /*2400*/  BSYNC B1 ;  /* 0x0000000000017941 */ /* 0x000fea0003800000 */
.L_x_30:
[----:B-----5:R-:W-:Y:S01]  /*2410*/  HADD2.F32 R20, -RZ, R15.H0_H0 ;  /* 0x2000000fff147230 */ /* 0x020fe20000004100 */
[----:B------:R-:W-:Y:S01]  /*2420*/  ISETP.GT.AND P2, PT, R0, 0x8, P2 ;  /* 0x000000080000780c */ /* 0x000fe20001744270 */
[----:B------:R-:W-:Y:S01]  /*2430*/  IMAD.WIDE.U32 R156, R167, R164, R156 ;  /* 0x000000a4a79c7225 */ /* 0x000fe200078e009c */
[----:B------:R-:W-:-:S03]  /*2440*/  PRMT R152, R15, 0x7610, R152 ;  /* 0x000076100f987816 */ /* 0x000fc60000000098 */
[----:B------:R-:W-:Y:S01]  /*2450*/  FMUL R20, R20, R155 ;  /* 0x0000009b14147220 */ /* 0x000fe20000400000 */
[----:B------:R-:W-:Y:S01]  /*2460*/  IMAD.IADD R161, R161, 0x1, R157 ;  /* 0x00000001a1a17824 */ /* 0x000fe200078e029d */
[----:B------:R-:W-:Y:S02]  /*2470*/  IADD3 R162, P1, R162, R156, RZ ;  /* 0x0000009ca2a27210 */ /* 0x000fe40007f3e0ff */
[----:B------:R-:W-:-:S03]  /*2480*/  FFMA R25, R25, R154, R20 ;  /* 0x0000009a19197223 */ /* 0x000fc60000000014 */
[----:B------:R-:W-:Y:S01]  /*2490*/  IMAD.X R21, R161, 0x1, R21, P1 ;  /* 0x00000001a1157824 */ /* 0x000fe200008e0615 */
[C---:B------:R-:W-:Y:S02]  /*24a0*/  LEA R20, P1, R162.reuse, R12, 0x1 ;  /* 0x0000000ca2147211 */ /* 0x040fe400078208ff */
[----:B------:R-:W-:Y:S02]  /*24b0*/  F2FP.F16.F32.PACK_AB R25, RZ, R25 ;  /* 0x00000019ff19723e */ /* 0x000fe400000000ff */
[----:B------:R-:W-:Y:S02]  /*24c0*/  LEA.HI.X R21, R162, R13, R21, 0x1, P1 ;  /* 0x0000000da2157211 */ /* 0x000fe400008f0c15 */
[----:B------:R-:W-:-:S05]  /*24d0*/  PRMT R157, R25, 0x7610, R157 ;  /* 0x00007610199d7816 */ /* 0x000fca000000009d */
[----:B------:R2:W-:Y:S04]  /*24e0*/  @P3 STG.E.U16 desc[UR36][R4.64+0x2], R157 ;  /* 0x0000029d04003986 */ /* 0x0005e8000c101524 */
[----:B------:R-:W0:Y:S01]  /*24f0*/  @P2 LDG.E.LTC128B.U16 R152, desc[UR36][R20.64] ;  /* 0x0000002414982981 */ /* 0x000e22000c1e1520 */
[----:B------:R-:W-:Y:S01]  /*2500*/  IADD3 R8, P1, R8, R156, RZ ;  /* 0x0000009c08087210 */ /* 0x000fe20007f3e0ff */
[----:B------:R-:W-:Y:S01]  /*2510*/  BSSY B1, `(.L_x_32) ;  /* 0x0000011000017945 */ /* 0x000fe20003800000 */
[----:B------:R-:W-:Y:S02]  /*2520*/  SHF.L.U64.HI R11, R10, 0x4, R11 ;  /* 0x000000040a0b7819 */ /* 0x000fe4000001020b */
[----:B------:R-:W-:Y:S01]  /*2530*/  ISETP.GT.AND P0, PT, R0, 0x8, P0 ;  /* 0x000000080000780c */ /* 0x000fe20000704270 */
[----:B------:R-:W-:Y:S01]  /*2540*/  IMAD.X R9, R9, 0x1, R161, P1 ;  /* 0x0000000109097824 */ /* 0x000fe200008e06a1 */
[----:B------:R-:W-:Y:S01]  /*2550*/  LEA R10, P1, R10, R4, 0x4 ;  /* 0x000000040a0a7211 */ /* 0x000fe200078220ff */
[----:B------:R-:W-:-:S04]  /*2560*/  IMAD.WIDE.U32 R14, R23, R14, R8 ;  /* 0x0000000e170e7225 */ /* 0x000fc800078e0008 */
[----:B------:R-:W-:Y:S01]  /*2570*/  IMAD.X R11, R11, 0x1, R5, P1 ;  /* 0x000000010b0b7824 */ /* 0x000fe200008e0605 */
[----:B------:R-:W-:Y:S01]  /*2580*/  LEA R8, P3, R14, R12, 0x1 ;  /* 0x0000000c0e087211 */ /* 0x000fe200078608ff */
[----:B------:R-:W-:-:S05]  /*2590*/  IMAD.IADD R9, R159, 0x1, R15 ;  /* 0x000000019f097824 */ /* 0x000fca00078e020f */
[----:B------:R-:W-:Y:S01]  /*25a0*/  LEA.HI.X R9, R14, R13, R9, 0x1, P3 ;  /* 0x0000000d0e097211 */ /* 0x000fe200018f0c09 */
[----:B0-----:R-:W-:-:S05]  /*25b0*/  HADD2.F32 R24, -RZ, R152.H0_H0 ;  /* 0x20000098ff187230 */ /* 0x001fca0000004100 */
[----:B------:R-:W-:-:S04]  /*25c0*/  FMUL R25, R24, R155 ;  /* 0x0000009b18197220 */ /* 0x000fc80000400000 */
[----:B------:R-:W-:-:S05]  /*25d0*/  FFMA R25, R26, R154, R25 ;  /* 0x0000009a1a197223 */ /* 0x000fca0000000019 */
[----:B------:R-:W-:-:S05]  /*25e0*/  F2FP.F16.F32.PACK_AB R25, RZ, R25 ;  /* 0x00000019ff19723e */ /* 0x000fca00000000ff */
[----:B------:R2:W-:Y:S01]  /*25f0*/  @P2 STG.E.U16 desc[UR36][R10.64], R25 ;  /* 0x000000190a002986 */ /* 0x0005e2000c101524 */
[----:B------:R-:W-:Y:S05]  /*2600*/  @!P0 BRA `(.L_x_33) ;  /* 0x0000000000048947 */ /* 0x000fea0003800000 */
[----:B------:R0:W5:Y:S02]  /*2610*/  LDG.E.LTC128B.U16 R152, desc[UR36][R8.64+0x2] ;  /* 0x0000022408987981 */ /* 0x000164000c1e1520 */
.L_x_33:
[----:B------:R-:W-:Y:S05]  /*2620*/  BSYNC B1 ;  /* 0x0000000000017941 */ /* 0x000fea0003800000 */
.L_x_32:
[----:B-----5:R-:W-:Y:S01]  /*2630*/  HADD2.F32 R12, -RZ, R152.H0_H0 ;  /* 0x20000098ff0c7230 */ /* 0x020fe20000004100 */
[----:B------:R-:W-:Y:S01]  /*2640*/  ISETP.GT.AND P1, PT, R3, 0x8, PT ;  /* 0x000000080300780c */ /* 0x000fe20003f24270 */
[----:B------:R-:W-:Y:S03]  /*2650*/  BSSY B1, `(.L_x_34) ;  /* 0x0000008000017945 */ /* 0x000fe60003800000 */
[----:B------:R-:W-:Y:S01]  /*2660*/  FMUL R12, R12, R155 ;  /* 0x0000009b0c0c7220 */ /* 0x000fe20000400000 */
[----:B------:R-:W-:-:S03]  /*2670*/  ISETP.GT.AND P2, PT, R0, RZ, P1 ;  /* 0x000000ff0000720c */ /* 0x000fc60000f44270 */
[----:B------:R-:W-:-:S05]  /*2680*/  FFMA R12, R27, R154, R12 ;  /* 0x0000009a1b0c7223 */ /* 0x000fca000000000c */
[----:B------:R-:W-:-:S05]  /*2690*/  F2FP.F16.F32.PACK_AB R12, RZ, R12 ;  /* 0x0000000cff0c723e */ /* 0x000fca00000000ff */
[----:B------:R3:W-:Y:S01]  /*26a0*/  @P0 STG.E.U16 desc[UR36][R10.64+0x2], R12 ;  /* 0x0000020c0a000986 */ /* 0x0007e2000c101524 */
[----:B------:R-:W-:Y:S05]  /*26b0*/  @!P2 BRA `(.L_x_35) ;  /* 0x000000000004a947 */ /* 0x000fea0003800000 */
[----:B------:R4:W5:Y:S02]  /*26c0*/  LDG.E.LTC128B.U16 R152, desc[UR36][R6.64+0x10] ;  /* 0x0000102406987981 */ /* 0x000964000c1e1520 */
.L_x_35:
[----:B------:R-:W-:Y:S05]  /*26d0*/  BSYNC B1 ;  /* 0x0000000000017941 */ /* 0x000fea0003800000 */
.L_x_34:
[----:B---3-5:R-:W-:Y:S01]  /*26e0*/  HADD2.F32 R12, -RZ, R152.H0_H0 ;  /* 0x20000098ff0c7230 */ /* 0x028fe20000004100 */
        /* <DEDUP_REMOVED lines=9> */
.L_x_37:
[----:B------:R-:W-:Y:S05]  /*2780*/  BSYNC B1 ;  /* 0x0000000000017941 */ /* 0x000fea0003800000 */
.L_x_36:
[----:B-----5:R-:W-:Y:S01]  /*2790*/  HADD2.F32 R12, -RZ, R152.H0_H0 ;  /* 0x20000098ff0c7230 */ /* 0x020fe20000004100 */
[----:B------:R-:W-:Y:S01]  /*27a0*/  ISETP.GT.AND P1, PT, R0, 0x8, P1 ;  /* 0x000000080000780c */ /* 0x000fe20000f24270 */
[----:B------:R-:W-:Y:S03]  /*27b0*/  BSSY B1, `(.L_x_38) ;  /* 0x0000007000017945 */ /* 0x000fe60003800000 */
[----:B------:R-:W-:-:S04]  /*27c0*/  FMUL R12, R12, R155 ;  /* 0x0000009b0c0c7220 */ /* 0x000fc80000400000 */
[----:B------:R-:W-:-:S05]  /*27d0*/  FFMA R12, R29, R154, R12 ;  /* 0x0000009a1d0c7223 */ /* 0x000fca000000000c */
[----:B------:R-:W-:-:S05]  /*27e0*/  F2FP.F16.F32.PACK_AB R12, RZ, R12 ;  /* 0x0000000cff0c723e */ /* 0x000fca00000000ff */
[----:B------:R0:W-:Y:S01]  /*27f0*/  @P3 STG.E.U16 desc[UR36][R4.64+0x12], R12 ;  /* 0x0000120c04003986 */ /* 0x0001e2000c101524 */
[----:B------:R-:W-:Y:S05]  /*2800*/  @!P1 BRA `(.L_x_39) ;  /* 0x0000000000049947 */ /* 0x000fea0003800000 */
[----:B------:R0:W5:Y:S02]  /*2810*/  LDG.E.LTC128B.U16 R152, desc[UR36][R8.64+0x10] ;  /* 0x0000102408987981 */ /* 0x000164000c1e1520 */
.L_x_39:
[----:B------:R-:W-:Y:S05]  /*2820*/  BSYNC B1 ;  /* 0x0000000000017941 */ /* 0x000fea0003800000 */
.L_x_38:
[----:B0----5:R-:W-:Y:S01]  /*2830*/  HADD2.F32 R12, -RZ, R152.H0_H0 ;  /* 0x20000098ff0c7230 */ /* 0x021fe20000004100 */
[----:B------:R-:W-:Y:S01]  /*2840*/  ISETP.GT.AND P0, PT, R0, 0x8, P0 ;  /* 0x000000080000780c */ /* 0x000fe20000704270 */
[----:B------:R-:W-:Y:S03]  /*2850*/  BSSY B1, `(.L_x_40) ;  /* 0x0000007000017945 */ /* 0x000fe60003800000 */
[----:B---3--:R-:W-:-:S04]  /*2860*/  FMUL R13, R12, R155 ;  /* 0x0000009b0c0d7220 */ /* 0x008fc80000400000 */
[----:B------:R-:W-:-:S05]  /*2870*/  FFMA R13, R30, R154, R13 ;  /* 0x0000009a1e0d7223 */ /* 0x000fca000000000d */
[----:B------:R-:W-:-:S05]  /*2880*/  F2FP.F16.F32.PACK_AB R13, RZ, R13 ;  /* 0x0000000dff0d723e */ /* 0x000fca00000000ff */
[----:B------:R0:W-:Y:S01]  /*2890*/  @P1 STG.E.U16 desc[UR36][R10.64+0x10], R13 ;  /* 0x0000100d0a001986 */ /* 0x0001e2000c101524 */
[----:B------:R-:W-:Y:S05]  /*28a0*/  @!P0 BRA `(.L_x_41) ;  /* 0x0000000000048947 */ /* 0x000fea0003800000 */
[----:B------:R3:W5:Y:S02]  /*28b0*/  LDG.E.LTC128B.U16 R152, desc[UR36][R8.64+0x12] ;  /* 0x0000122408987981 */ /* 0x000764000c1e1520 */
.L_x_41:
[----:B------:R-:W-:Y:S05]  /*28c0*/  BSYNC B1 ;  /* 0x0000000000017941 */ /* 0x000fea0003800000 */
.L_x_40:
        /* <DEDUP_REMOVED lines=10> */
.L_x_43:
[----:B------:R-:W-:Y:S05]  /*2970*/  BSYNC B1 ;  /* 0x0000000000017941 */ /* 0x000fea0003800000 */
.L_x_42:
[----:B0----5:R-:W-:Y:S01]  /*2980*/  HADD2.F32 R12, -RZ, R152.H0_H0 ;  /* 0x20000098ff0c7230 */ /* 0x021fe20000004100 */
        /* <DEDUP_REMOVED lines=9> */
.L_x_45:
[----:B------:R-:W-:Y:S05]  /*2a20*/  BSYNC B1 ;  /* 0x0000000000017941 */ /* 0x000fea0003800000 */
.L_x_44:
        /* <DEDUP_REMOVED lines=9> */
.L_x_47:
[----:B------:R-:W-:Y:S05]  /*2ac0*/  BSYNC B1 ;  /* 0x0000000000017941 */ /* 0x000fea0003800000 */
.L_x_46:
[----:B0----5:R-:W-:Y:S01]  /*2ad0*/  HADD2.F32 R12, -RZ, R152.H0_H0 ;  /* 0x20000098ff0c7230 */ /* 0x021fe20000004100 */
        /* <DEDUP_REMOVED lines=8> */
.L_x_49:
[----:B------:R-:W-:Y:S05]  /*2b60*/  BSYNC B1 ;  /* 0x0000000000017941 */ /* 0x000fea0003800000 */
.L_x_48:
        /* <DEDUP_REMOVED lines=10> */
.L_x_51:
[----:B------:R-:W-:Y:S05]  /*2c10*/  BSYNC B1 ;  /* 0x0000000000017941 */ /* 0x000fea0003800000 */
.L_x_50:
        /* <DEDUP_REMOVED lines=10> */
.L_x_53:
[----:B------:R-:W-:Y:S05]  /*2cc0*/  BSYNC B1 ;  /* 0x0000000000017941 */ /* 0x000fea0003800000 */
.L_x_52:
        /* <DEDUP_REMOVED lines=9> */
.L_x_55:
[----:B------:R-:W-:Y:S05]  /*2d60*/  BSYNC B1 ;  /* 0x0000000000017941 */ /* 0x000fea0003800000 */
.L_x_54:
        /* <DEDUP_REMOVED lines=9> */
.L_x_57:
[----:B------:R-:W-:Y:S05]  /*2e00*/  BSYNC B1 ;  /* 0x0000000000017941 */ /* 0x000fea0003800000 */
.L_x_56:
        /* <DEDUP_REMOVED lines=10> */
.L_x_59:
[----:B------:R-:W-:Y:S05]  /*2eb0*/  BSYNC B1 ;  /* 0x0000000000017941 */ /* 0x000fea0003800000 */
.L_x_58:
        /* <DEDUP_REMOVED lines=10> */
.L_x_61:
[----:B------:R-:W-:Y:S05]  /*2f60*/  BSYNC B1 ;  /* 0x0000000000017941 */ /* 0x000fea0003800000 */
.L_x_60:
        /* <DEDUP_REMOVED lines=9> */
.L_x_63:
[----:B------:R-:W-:Y:S05]  /*3000*/  BSYNC B1 ;  /* 0x0000000000017941 */ /* 0x000fea0003800000 */
.L_x_62:
        /* <DEDUP_REMOVED lines=9> */
.L_x_65:
[----:B------:R-:W-:Y:S05]  /*30a0*/  BSYNC B1 ;  /* 0x0000000000017941 */ /* 0x000fea0003800000 */
.L_x_64:
        /* <DEDUP_REMOVED lines=10> */
.L_x_67:
[----:B------:R-:W-:Y:S05]  /*3150*/  BSYNC B1 ;  /* 0x0000000000017941 */ /* 0x000fea0003800000 */
.L_x_66:
        /* <DEDUP_REMOVED lines=10> */
.L_x_69:
[----:B------:R-:W-:Y:S05]  /*3200*/  BSYNC B1 ;  /* 0x0000000000017941 */ /* 0x000fea0003800000 */
.L_x_68:
        /* <DEDUP_REMOVED lines=9> */
.L_x_71:
[----:B------:R-:W-:Y:S05]  /*32a0*/  BSYNC B1 ;  /* 0x0000000000017941 */ /* 0x000fea0003800000 */
.L_x_70:
        /* <DEDUP_REMOVED lines=9> */
.L_x_73:
[----:B------:R-:W-:Y:S05]  /*3340*/  BSYNC B1 ;  /* 0x0000000000017941 */ /* 0x000fea0003800000 */
.L_x_72:
        /* <DEDUP_REMOVED lines=10> */
.L_x_75:
[----:B------:R-:W-:Y:S05]  /*33f0*/  BSYNC B1 ;  /* 0x0000000000017941 */ /* 0x000fea0003800000 */
.L_x_74:
        /* <DEDUP_REMOVED lines=10> */
.L_x_77:
[----:B------:R-:W-:Y:S05]  /*34a0*/  BSYNC B1 ;  /* 0x0000000000017941 */ /* 0x000fea0003800000 */
.L_x_76:
        /* <DEDUP_REMOVED lines=9> */
.L_x_79:
[----:B------:R-:W-:Y:S05]  /*3540*/  BSYNC B1 ;  /* 0x0000000000017941 */ /* 0x000fea0003800000 */
.L_x_78:
        /* <DEDUP_REMOVED lines=9> */
.L_x_81:
[----:B------:R-:W-:Y:S05]  /*35e0*/  BSYNC B1 ;  /* 0x0000000000017941 */ /* 0x000fea0003800000 */
.L_x_80:
        /* <DEDUP_REMOVED lines=10> */
.L_x_83:
[----:B------:R-:W-:Y:S05]  /*3690*/  BSYNC B1 ;  /* 0x0000000000017941 */ /* 0x000fea0003800000 */
.L_x_82:
        /* <DEDUP_REMOVED lines=10> */
.L_x_85:
[----:B------:R-:W-:Y:S05]  /*3740*/  BSYNC B1 ;  /* 0x0000000000017941 */ /* 0x000fea0003800000 */
.L_x_84:
        /* <DEDUP_REMOVED lines=9> */
.L_x_87:
[----:B------:R-:W-:Y:S05]  /*37e0*/  BSYNC B1 ;  /* 0x0000000000017941 */ /* 0x000fea0003800000 */
.L_x_86:
        /* <DEDUP_REMOVED lines=9> */
.L_x_89:
[----:B------:R-:W-:Y:S05]  /*3880*/  BSYNC B1 ;  /* 0x0000000000017941 */ /* 0x000fea0003800000 */
.L_x_88:
        /* <DEDUP_REMOVED lines=10> */
.L_x_91:
[----:B------:R-:W-:Y:S05]  /*3930*/  BSYNC B1 ;  /* 0x0000000000017941 */ /* 0x000fea0003800000 */
.L_x_90:
        /* <DEDUP_REMOVED lines=10> */
.L_x_93:
[----:B------:R-:W-:Y:S05]  /*39e0*/  BSYNC B1 ;  /* 0x0000000000017941 */ /* 0x000fea0003800000 */
.L_x_92:
        /* <DEDUP_REMOVED lines=9> */
.L_x_95:
[----:B------:R-:W-:Y:S05]  /*3a80*/  BSYNC B1 ;  /* 0x0000000000017941 */ /* 0x000fea0003800000 */
.L_x_94:
        /* <DEDUP_REMOVED lines=9> */
.L_x_97:
[----:B------:R-:W-:Y:S05]  /*3b20*/  BSYNC B1 ;  /* 0x0000000000017941 */ /* 0x000fea0003800000 */
.L_x_96:
        /* <DEDUP_REMOVED lines=10> */
.L_x_99:
[----:B------:R-:W-:Y:S05]  /*3bd0*/  BSYNC B1 ;  /* 0x0000000000017941 */ /* 0x000fea0003800000 */
.L_x_98:
        /* <DEDUP_REMOVED lines=10> */
.L_x_101:
[----:B------:R-:W-:Y:S05]  /*3c80*/  BSYNC B1 ;  /* 0x0000000000017941 */ /* 0x000fea0003800000 */
.L_x_100:
        /* <DEDUP_REMOVED lines=9> */
.L_x_103:
[----:B------:R-:W-:Y:S05]  /*3d20*/  BSYNC B1 ;  /* 0x0000000000017941 */ /* 0x000fea0003800000 */
.L_x_102:
        /* <DEDUP_REMOVED lines=9> */
.L_x_105:
[----:B------:R-:W-:Y:S05]  /*3dc0*/  BSYNC B1 ;  /* 0x0000000000017941 */ /* 0x000fea0003800000 */
.L_x_104:
        /* <DEDUP_REMOVED lines=10> */
.L_x_107:
[----:B------:R-:W-:Y:S05]  /*3e70*/  BSYNC B1 ;  /* 0x0000000000017941 */ /* 0x000fea0003800000 */
.L_x_106:
        /* <DEDUP_REMOVED lines=10> */
.L_x_109:
[----:B------:R-:W-:Y:S05]  /*3f20*/  BSYNC B1 ;  /* 0x0000000000017941 */ /* 0x000fea0003800000 */
.L_x_108:
        /* <DEDUP_REMOVED lines=9> */
.L_x_111:
[----:B------:R-:W-:Y:S05]  /*3fc0*/  BSYNC B1 ;  /* 0x0000000000017941 */ /* 0x000fea0003800000 */
.L_x_110:
        /* <DEDUP_REMOVED lines=9> */
.L_x_113:
[----:B------:R-:W-:Y:S05]  /*4060*/  BSYNC B1 ;  /* 0x0000000000017941 */ /* 0x000fea0003800000 */
.L_x_112:
        /* <DEDUP_REMOVED lines=10> */
.L_x_115:
[----:B------:R-:W-:Y:S05]  /*4110*/  BSYNC B1 ;  /* 0x0000000000017941 */ /* 0x000fea0003800000 */
.L_x_114:
        /* <DEDUP_REMOVED lines=10> */
.L_x_117:
[----:B------:R-:W-:Y:S05]  /*41c0*/  BSYNC B1 ;  /* 0x0000000000017941 */ /* 0x000fea0003800000 */
.L_x_116:
        /* <DEDUP_REMOVED lines=9> */
.L_x_119:
[----:B------:R-:W-:Y:S05]  /*4260*/  BSYNC B1 ;  /* 0x0000000000017941 */ /* 0x000fea0003800000 */
.L_x_118:
        /* <DEDUP_REMOVED lines=9> */
.L_x_121:
[----:B------:R-:W-:Y:S05]  /*4300*/  BSYNC B1 ;  /* 0x0000000000017941 */ /* 0x000fea0003800000 */
.L_x_120:
        /* <DEDUP_REMOVED lines=10> */
.L_x_123:
[----:B------:R-:W-:Y:S05]  /*43b0*/  BSYNC B1 ;  /* 0x0000000000017941 */ /* 0x000fea0003800000 */
.L_x_122:
        /* <DEDUP_REMOVED lines=10> */
.L_x_125:
[----:B------:R-:W-:Y:S05]  /*4460*/  BSYNC B1 ;  /* 0x0000000000017941 */ /* 0x000fea0003800000 */
.L_x_124:
        /* <DEDUP_REMOVED lines=9> */
.L_x_127:
[----:B------:R-:W-:Y:S05]  /*4500*/  BSYNC B1 ;  /* 0x0000000000017941 */ /* 0x000fea0003800000 */
.L_x_126:
        /* <DEDUP_REMOVED lines=9> */
.L_x_129:
[----:B------:R-:W-:Y:S05]  /*45a0*/  BSYNC B1 ;  /* 0x0000000000017941 */ /* 0x000fea0003800000 */
.L_x_128:
        /* <DEDUP_REMOVED lines=10> */
.L_x_131:
[----:B------:R-:W-:Y:S05]  /*4650*/  BSYNC B1 ;  /* 0x0000000000017941 */ /* 0x000fea0003800000 */
.L_x_130:
        /* <DEDUP_REMOVED lines=10> */
.L_x_133:
[----:B------:R-:W-:Y:S05]  /*4700*/  BSYNC B1 ;  /* 0x0000000000017941 */ /* 0x000fea0003800000 */
.L_x_132:
        /* <DEDUP_REMOVED lines=9> */
.L_x_135:
[----:B------:R-:W-:Y:S05]  /*47a0*/  BSYNC B1 ;  /* 0x0000000000017941 */ /* 0x000fea0003800000 */
.L_x_134:
        /* <DEDUP_REMOVED lines=9> */
.L_x_137:
[----:B------:R-:W-:Y:S05]  /*4840*/  BSYNC B1 ;  /* 0x0000000000017941 */ /* 0x000fea0003800000 */
.L_x_136:
        /* <DEDUP_REMOVED lines=10> */
.L_x_139:
[----:B------:R-:W-:Y:S05]  /*48f0*/  BSYNC B1 ;  /* 0x0000000000017941 */ /* 0x000fea0003800000 */
.L_x_138:
        /* <DEDUP_REMOVED lines=10> */
.L_x_141:
[----:B------:R-:W-:Y:S05]  /*49a0*/  BSYNC B1 ;  /* 0x0000000000017941 */ /* 0x000fea0003800000 */
.L_x_140:
        /* <DEDUP_REMOVED lines=9> */
.L_x_143:
[----:B------:R-:W-:Y:S05]  /*4a40*/  BSYNC B1 ;  /* 0x0000000000017941 */ /* 0x000fea0003800000 */
.L_x_142:
        /* <DEDUP_REMOVED lines=9> */
.L_x_145:
[----:B------:R-:W-:Y:S05]  /*4ae0*/  BSYNC B1 ;  /* 0x0000000000017941 */ /* 0x000fea0003800000 */
.L_x_144:
        /* <DEDUP_REMOVED lines=10> */
.L_x_147:
[----:B------:R-:W-:Y:S05]  /*4b90*/  BSYNC B1 ;  /* 0x0000000000017941 */ /* 0x000fea0003800000 */
.L_x_146:
        /* <DEDUP_REMOVED lines=10> */
.L_x_149:
[----:B------:R-:W-:Y:S05]  /*4c40*/  BSYNC B1 ;  /* 0x0000000000017941 */ /* 0x000fea0003800000 */
.L_x_148:
        /* <DEDUP_REMOVED lines=9> */
.L_x_151:
[----:B------:R-:W-:Y:S05]  /*4ce0*/  BSYNC B1 ;  /* 0x0000000000017941 */ /* 0x000fea0003800000 */
.L_x_150:
        /* <DEDUP_REMOVED lines=9> */
.L_x_153:
[----:B------:R-:W-:Y:S05]  /*4d80*/  BSYNC B1 ;  /* 0x0000000000017941 */ /* 0x000fea0003800000 */
.L_x_152:
        /* <DEDUP_REMOVED lines=10> */
.L_x_155:
[----:B------:R-:W-:Y:S05]  /*4e30*/  BSYNC B1 ;  /* 0x0000000000017941 */ /* 0x000fea0003800000 */
.L_x_154:
        /* <DEDUP_REMOVED lines=10> */
.L_x_157:
[----:B------:R-:W-:Y:S05]  /*4ee0*/  BSYNC B1 ;  /* 0x0000000000017941 */ /* 0x000fea0003800000 */
.L_x_156:
        /* <DEDUP_REMOVED lines=9> */
.L_x_159:
[----:B------:R-:W-:Y:S05]  /*4f80*/  BSYNC B1 ;  /* 0x0000000000017941 */ /* 0x000fea0003800000 */
.L_x_158:
        /* <DEDUP_REMOVED lines=9> */
.L_x_161:
[----:B------:R-:W-:Y:S05]  /*5020*/  BSYNC B1 ;  /* 0x0000000000017941 */ /* 0x000fea0003800000 */
.L_x_160:
        /* <DEDUP_REMOVED lines=10> */
.L_x_163:
[----:B------:R-:W-:Y:S05]  /*50d0*/  BSYNC B1 ;  /* 0x0000000000017941 */ /* 0x000fea0003800000 */
.L_x_162:
        /* <DEDUP_REMOVED lines=10> */
.L_x_165:
[----:B------:R-:W-:Y:S05]  /*5180*/  BSYNC B1 ;  /* 0x0000000000017941 */ /* 0x000fea0003800000 */
.L_x_164:
        /* <DEDUP_REMOVED lines=9> */
.L_x_167:
[----:B------:R-:W-:Y:S05]  /*5220*/  BSYNC B1 ;  /* 0x0000000000017941 */ /* 0x000fea0003800000 */
.L_x_166:
        /* <DEDUP_REMOVED lines=9> */
.L_x_169:
[----:B------:R-:W-:Y:S05]  /*52c0*/  BSYNC B1 ;  /* 0x0000000000017941 */ /* 0x000fea0003800000 */
.L_x_168:
        /* <DEDUP_REMOVED lines=10> */
.L_x_171:
[----:B------:R-:W-:Y:S05]  /*5370*/  BSYNC B1 ;  /* 0x0000000000017941 */ /* 0x000fea0003800000 */
.L_x_170:
        /* <DEDUP_REMOVED lines=10> */
.L_x_173:
[----:B------:R-:W-:Y:S05]  /*5420*/  BSYNC B1 ;  /* 0x0000000000017941 */ /* 0x000fea0003800000 */
.L_x_172:
        /* <DEDUP_REMOVED lines=9> */
.L_x_175:
[----:B------:R-:W-:Y:S05]  /*54c0*/  BSYNC B1 ;  /* 0x0000000000017941 */ /* 0x000fea0003800000 */
.L_x_174:
        /* <DEDUP_REMOVED lines=9> */
.L_x_177:
[----:B------:R-:W-:Y:S05]  /*5560*/  BSYNC B1 ;  /* 0x0000000000017941 */ /* 0x000fea0003800000 */
.L_x_176:
        /* <DEDUP_REMOVED lines=10> */
.L_x_179:
[----:B------:R-:W-:Y:S05]  /*5610*/  BSYNC B1 ;  /* 0x0000000000017941 */ /* 0x000fea0003800000 */
.L_x_178:
        /* <DEDUP_REMOVED lines=10> */
.L_x_181:
[----:B------:R-:W-:Y:S05]  /*56c0*/  BSYNC B1 ;  /* 0x0000000000017941 */ /* 0x000fea0003800000 */
.L_x_180:
        /* <DEDUP_REMOVED lines=9> */
.L_x_183:
[----:B------:R-:W-:Y:S05]  /*5760*/  BSYNC B1 ;  /* 0x0000000000017941 */ /* 0x000fea0003800000 */
.L_x_182:
        /* <DEDUP_REMOVED lines=9> */
.L_x_185:
[----:B------:R-:W-:Y:S05]  /*5800*/  BSYNC B1 ;  /* 0x0000000000017941 */ /* 0x000fea0003800000 */
.L_x_184:
        /* <DEDUP_REMOVED lines=10> */
.L_x_187:
[----:B------:R-:W-:Y:S05]  /*58b0*/  BSYNC B1 ;  /* 0x0000000000017941 */ /* 0x000fea0003800000 */
.L_x_186:
        /* <DEDUP_REMOVED lines=10> */
.L_x_189:
[----:B------:R-:W-:Y:S05]  /*5960*/  BSYNC B1 ;  /* 0x0000000000017941 */ /* 0x000fea0003800000 */
.L_x_188:
        /* <DEDUP_REMOVED lines=9> */
.L_x_191:
[----:B------:R-:W-:Y:S05]  /*5a00*/  BSYNC B1 ;  /* 0x0000000000017941 */ /* 0x000fea0003800000 */
.L_x_190:
        /* <DEDUP_REMOVED lines=9> */
.L_x_193:
[----:B------:R-:W-:Y:S05]  /*5aa0*/  BSYNC B1 ;  /* 0x0000000000017941 */ /* 0x000fea0003800000 */
.L_x_192:
        /* <DEDUP_REMOVED lines=10> */
.L_x_195:
[----:B------:R-:W-:Y:S05]  /*5b50*/  BSYNC B1 ;  /* 0x0000000000017941 */ /* 0x000fea0003800000 */
.L_x_194:
        /* <DEDUP_REMOVED lines=10> */
.L_x_197:
[----:B------:R-:W-:Y:S05]  /*5c00*/  BSYNC B1 ;  /* 0x0000000000017941 */ /* 0x000fea0003800000 */
.L_x_196:
        /* <DEDUP_REMOVED lines=9> */
.L_x_199:
[----:B------:R-:W-:Y:S05]  /*5ca0*/  BSYNC B1 ;  /* 0x0000000000017941 */ /* 0x000fea0003800000 */
.L_x_198:
        /* <DEDUP_REMOVED lines=9> */
.L_x_201:
[----:B------:R-:W-:Y:S05]  /*5d40*/  BSYNC B1 ;  /* 0x0000000000017941 */ /* 0x000fea0003800000 */
.L_x_200:
        /* <DEDUP_REMOVED lines=10> */
.L_x_203:
[----:B------:R-:W-:Y:S05]  /*5df0*/  BSYNC B1 ;  /* 0x0000000000017941 */ /* 0x000fea0003800000 */
.L_x_202:
        /* <DEDUP_REMOVED lines=10> */
.L_x_205:
[----:B------:R-:W-:Y:S05]  /*5ea0*/  BSYNC B1 ;  /* 0x0000000000017941 */ /* 0x000fea0003800000 */
.L_x_204:
        /* <DEDUP_REMOVED lines=9> */
.L_x_207:
[----:B------:R-:W-:Y:S05]  /*5f40*/  BSYNC B1 ;  /* 0x0000000000017941 */ /* 0x000fea0003800000 */
.L_x_206:
        /* <DEDUP_REMOVED lines=9> */
.L_x_209:
[----:B------:R-:W-:Y:S05]  /*5fe0*/  BSYNC B1 ;  /* 0x0000000000017941 */ /* 0x000fea0003800000 */
.L_x_208:
        /* <DEDUP_REMOVED lines=10> */
.L_x_211:
[----:B------:R-:W-:Y:S05]  /*6090*/  BSYNC B1 ;  /* 0x0000000000017941 */ /* 0x000fea0003800000 */
.L_x_210:
        /* <DEDUP_REMOVED lines=10> */
.L_x_213:
[----:B------:R-:W-:Y:S05]  /*6140*/  BSYNC B1 ;  /* 0x0000000000017941 */ /* 0x000fea0003800000 */
.L_x_212:
        /* <DEDUP_REMOVED lines=9> */
.L_x_215:
[----:B------:R-:W-:Y:S05]  /*61e0*/  BSYNC B1 ;  /* 0x0000000000017941 */ /* 0x000fea0003800000 */
.L_x_214:
        /* <DEDUP_REMOVED lines=9> */
.L_x_217:
[----:B------:R-:W-:Y:S05]  /*6280*/  BSYNC B1 ;  /* 0x0000000000017941 */ /* 0x000fea0003800000 */
.L_x_216:
        /* <DEDUP_REMOVED lines=10> */
.L_x_219:
[----:B------:R-:W-:Y:S05]  /*6330*/  BSYNC B1 ;  /* 0x0000000000017941 */ /* 0x000fea0003800000 */
.L_x_218:
        /* <DEDUP_REMOVED lines=10> */
.L_x_221:
[----:B------:R-:W-:Y:S05]  /*63e0*/  BSYNC B1 ;  /* 0x0000000000017941 */ /* 0x000fea0003800000 */
.L_x_220:
        /* <DEDUP_REMOVED lines=9> */
.L_x_223:
[----:B------:R-:W-:Y:S05]  /*6480*/  BSYNC B1 ;  /* 0x0000000000017941 */ /* 0x000fea0003800000 */
.L_x_222:
        /* <DEDUP_REMOVED lines=9> */
.L_x_225:
[----:B------:R-:W-:Y:S05]  /*6520*/  BSYNC B1 ;  /* 0x0000000000017941 */ /* 0x000fea0003800000 */
.L_x_224:
        /* <DEDUP_REMOVED lines=10> */
.L_x_227:
[----:B------:R-:W-:Y:S05]  /*65d0*/  BSYNC B1 ;  /* 0x0000000000017941 */ /* 0x000fea0003800000 */
.L_x_226:
        /* <DEDUP_REMOVED lines=10> */
.L_x_229:
[----:B------:R-:W-:Y:S05]  /*6680*/  BSYNC B1 ;  /* 0x0000000000017941 */ /* 0x000fea0003800000 */
.L_x_228:
        /* <DEDUP_REMOVED lines=9> */
.L_x_231:
[----:B------:R-:W-:Y:S05]  /*6720*/  BSYNC B1 ;  /* 0x0000000000017941 */ /* 0x000fea0003800000 */
.L_x_230:
        /* <DEDUP_REMOVED lines=9> */
.L_x_233:
[----:B------:R-:W-:Y:S05]  /*67c0*/  BSYNC B1 ;  /* 0x0000000000017941 */ /* 0x000fea0003800000 */
.L_x_232:
        /* <DEDUP_REMOVED lines=10> */
.L_x_235:
[----:B------:R-:W-:Y:S05]  /*6870*/  BSYNC B1 ;  /* 0x0000000000017941 */ /* 0x000fea0003800000 */
.L_x_234:
        /* <DEDUP_REMOVED lines=10> */
.L_x_237:
[----:B------:R-:W-:Y:S05]  /*6920*/  BSYNC B1 ;  /* 0x0000000000017941 */ /* 0x000fea0003800000 */
.L_x_236:
        /* <DEDUP_REMOVED lines=9> */
.L_x_239:
[----:B------:R-:W-:Y:S05]  /*69c0*/  BSYNC B1 ;  /* 0x0000000000017941 */ /* 0x000fea0003800000 */
.L_x_238:
        /* <DEDUP_REMOVED lines=9> */
.L_x_241:
[----:B------:R-:W-:Y:S05]  /*6a60*/  BSYNC B1 ;  /* 0x0000000000017941 */ /* 0x000fea0003800000 */
.L_x_240:
        /* <DEDUP_REMOVED lines=10> */
.L_x_243:
[----:B------:R-:W-:Y:S05]  /*6b10*/  BSYNC B1 ;  /* 0x0000000000017941 */ /* 0x000fea0003800000 */
.L_x_242:
        /* <DEDUP_REMOVED lines=10> */
.L_x_245:
[----:B------:R-:W-:Y:S05]  /*6bc0*/  BSYNC B1 ;  /* 0x0000000000017941 */ /* 0x000fea0003800000 */
.L_x_244:
        /* <DEDUP_REMOVED lines=9> */
.L_x_247:
[----:B------:R-:W-:Y:S05]  /*6c60*/  BSYNC B1 ;  /* 0x0000000000017941 */ /* 0x000fea0003800000 */
.L_x_246:
        /* <DEDUP_REMOVED lines=9> */
.L_x_249:
[----:B------:R-:W-:Y:S05]  /*6d00*/  BSYNC B1 ;  /* 0x0000000000017941 */ /* 0x000fea0003800000 */
.L_x_248:
        /* <DEDUP_REMOVED lines=10> */
.L_x_251:
[----:B------:R-:W-:Y:S05]  /*6db0*/  BSYNC B1 ;  /* 0x0000000000017941 */ /* 0x000fea0003800000 */
.L_x_250:
        /* <DEDUP_REMOVED lines=10> */
.L_x_253:
[----:B------:R-:W-:Y:S05]  /*6e60*/  BSYNC B1 ;  /* 0x0000000000017941 */ /* 0x000fea0003800000 */
.L_x_252:
        /* <DEDUP_REMOVED lines=9> */
.L_x_255:
[----:B------:R-:W-:Y:S05]  /*6f00*/  BSYNC B1 ;  /* 0x0000000000017941 */ /* 0x000fea0003800000 */
.L_x_254:
        /* <DEDUP_REMOVED lines=9> */
.L_x_257:
[----:B------:R-:W-:Y:S05]  /*6fa0*/  BSYNC B1 ;  /* 0x0000000000017941 */ /* 0x000fea0003800000 */
.L_x_256:
        /* <DEDUP_REMOVED lines=10> */
.L_x_259:
[----:B------:R-:W-:Y:S05]  /*7050*/  BSYNC B1 ;  /* 0x0000000000017941 */ /* 0x000fea0003800000 */
.L_x_258:
        /* <DEDUP_REMOVED lines=10> */
.L_x_261:
[----:B------:R-:W-:Y:S05]  /*7100*/  BSYNC B1 ;  /* 0x0000000000017941 */ /* 0x000fea0003800000 */
.L_x_260:
        /* <DEDUP_REMOVED lines=9> */
.L_x_263:
[----:B------:R-:W-:Y:S05]  /*71a0*/  BSYNC B1 ;  /* 0x0000000000017941 */ /* 0x000fea0003800000 */
.L_x_262:
        /* <DEDUP_REMOVED lines=9> */
.L_x_265:
[----:B------:R-:W-:Y:S05]  /*7240*/  BSYNC B1 ;  /* 0x0000000000017941 */ /* 0x000fea0003800000 */
.L_x_264:
        /* <DEDUP_REMOVED lines=10> */
.L_x_267:
[----:B------:R-:W-:Y:S05]  /*72f0*/  BSYNC B1 ;  /* 0x0000000000017941 */ /* 0x000fea0003800000 */
.L_x_266:
        /* <DEDUP_REMOVED lines=10> */
.L_x_269:
[----:B------:R-:W-:Y:S05]  /*73a0*/  BSYNC B1 ;  /* 0x0000000000017941 */ /* 0x000fea0003800000 */
.L_x_268:
        /* <DEDUP_REMOVED lines=9> */
.L_x_271:
[----:B------:R-:W-:Y:S05]  /*7440*/  BSYNC B1 ;  /* 0x0000000000017941 */ /* 0x000fea0003800000 */
.L_x_270:
        /* <DEDUP_REMOVED lines=9> */
.L_x_273:
[----:B------:R-:W-:Y:S05]  /*74e0*/  BSYNC B1 ;  /* 0x0000000000017941 */ /* 0x000fea0003800000 */
.L_x_272:
        /* <DEDUP_REMOVED lines=10> */
.L_x_275:
[----:B------:R-:W-:Y:S05]  /*7590*/  BSYNC B1 ;  /* 0x0000000000017941 */ /* 0x000fea0003800000 */
.L_x_274:
        /* <DEDUP_REMOVED lines=10> */
.L_x_277:
[----:B------:R-:W-:Y:S05]  /*7640*/  BSYNC B1 ;  /* 0x0000000000017941 */ /* 0x000fea0003800000 */
.L_x_276:
[----:B01--45:R-:W-:Y:S01]  /*7650*/  HADD2.F32 R6, -RZ, R152.H0_H0 ;  /* 0x20000098ff067230 */ /* 0x033fe20000004100 */
        /* <DEDUP_REMOVED lines=8> */
.L_x_279:
[----:B------:R-:W-:Y:S05]  /*76e0*/  BSYNC B1 ;  /* 0x0000000000017941 */ /* 0x000fea0003800000 */
.L_x_278:
[----:B0-2--5:R-:W-:Y:S01]  /*76f0*/  HADD2.F32 R4, -RZ, R152.H0_H0 ;  /* 0x20000098ff047230 */ /* 0x025fe20000004100 */
[----:B------:R-:W-:Y:S01]  /*7700*/  ISETP.GT.AND P0, PT, R0, 0x8, P0 ;  /* 0x000000080000780c */ /* 0x000fe20000704270 */
[----:B------:R-:W-:Y:S01]  /*7710*/  @P1 IMAD.MOV.U32 R5, RZ, RZ, R11 ;  /* 0x000000ffff051224 */ /* 0x000fe200078e000b */
[----:B------:R-:W-:Y:S02]  /*7720*/  BSSY B1, `(.L_x_280) ;  /* 0x0000008000017945 */ /* 0x000fe40003800000 */
[----:B------:R-:W-:Y:S01]  /*7730*/  FMUL R3, R4, R155 ;  /* 0x0000009b04037220 */ /* 0x000fe20000400000 */
[----:B------:R-:W-:-:S03]  /*7740*/  @P1 IMAD.MOV.U32 R4, RZ, RZ, R10 ;  /* 0x000000ffff041224 */ /* 0x000fc600078e000a */
[----:B------:R-:W-:-:S05]  /*7750*/  FFMA R3, R150, R154, R3 ;  /* 0x0000009a96037223 */ /* 0x000fca0000000003 */
[----:B------:R-:W-:-:S05]  /*7760*/  F2FP.F16.F32.PACK_AB R3, RZ, R3 ;  /* 0x00000003ff03723e */ /* 0x000fca00000000ff */
[----:B------:R0:W-:Y:S01]  /*7770*/  @P1 STG.E.U16 desc[UR36][R4.64+0x1f0], R3 ;  /* 0x0001f00304001986 */ /* 0x0001e2000c101524 */
[----:B------:R-:W-:Y:S05]  /*7780*/  @!P0 BRA `(.L_x_281) ;  /* 0x0000000000048947 */ /* 0x000fea0003800000 */
[----:B------:R2:W5:Y:S02]  /*7790*/  LDG.E.LTC128B.U16 R152, desc[UR36][R8.64+0x1f2] ;  /* 0x0001f22408987981 */ /* 0x000564000c1e1520 */
.L_x_281:
[----:B------:R-:W-:Y:S05]  /*77a0*/  BSYNC B1 ;  /* 0x0000000000017941 */ /* 0x000fea0003800000 */
.L_x_280:
[----:B------:R-:W-:Y:S05]  /*77b0*/  @!P0 BRA `(.L_x_282) ;  /* 0x0000002400308947 */ /* 0x000fea0003800000 */
[----:B-----5:R-:W-:-:S05]  /*77c0*/  HADD2.F32 R152, -RZ, R152.H0_H0 ;  /* 0x20000098ff987230 */ /* 0x020fca0000004100 */
[----:B------:R-:W-:-:S04]  /*77d0*/  FMUL R152, R152, R155 ;  /* 0x0000009b98987220 */ /* 0x000fc80000400000 */
[----:B------:R-:W-:-:S05]  /*77e0*/  FFMA R152, R151, R154, R152 ;  /* 0x0000009a97987223 */ /* 0x000fca0000000098 */
[----:B------:R-:W-:-:S05]  /*77f0*/  F2FP.F16.F32.PACK_AB R152, RZ, R152 ;  /* 0x00000098ff98723e */ /* 0x000fca00000000ff */
[----:B------:R4:W-:Y:S01]  /*7800*/  STG.E.U16 desc[UR36][R10.64+0x1f2], R152 ;  /* 0x0001f2980a007986 */ /* 0x0009e2000c101524 */
[----:B------:R-:W-:Y:S05]  /*7810*/  BRA `(.L_x_282) ;  /* 0x0000002400187947 */ /* 0x000fea0003800000 */
.L_x_29:
[----:B------:R-:W-:Y:S01]  /*7820*/  ISETP.GT.AND P0, PT, R3, 0x1, PT ;  /* 0x000000010300780c */ /* 0x000fe20003f04270 */
[----:B------:R-:W-:Y:S01]  /*7830*/  ULDC.64 UR4, c[0x0][0x5c0] ;  /* 0x0001700000047ab9 */ /* 0x000fe20000000a00 */
[-C--:B------:R-:W-:Y:S01]  /*7840*/  FMUL R24, R24, R154.reuse ;  /* 0x0000009a18187220 */ /* 0x080fe20000400000 */
[-C--:B------:R-:W-:Y:S01]  /*7850*/  FMUL R25, R25, R154.reuse ;  /* 0x0000009a19197220 */ /* 0x080fe20000400000 */
[----:B------:R-:W-:Y:S01]  /*7860*/  ISETP.GT.AND P3, PT, R0, RZ, P0 ;  /* 0x000000ff0000720c */ /* 0x000fe20000764270 */
[-C--:B------:R-:W-:Y:S01]  /*7870*/  FMUL R26, R26, R154.reuse ;  /* 0x0000009a1a1a7220 */ /* 0x080fe20000400000 */
[----:B------:R-:W-:Y:S01]  /*7880*/  LEA R4, P4, R160, UR4, 0x1 ;  /* 0x00000004a0047c11 */ /* 0x000fe2000f8808ff */
[----:B------:R-:W-:Y:S01]  /*7890*/  FMUL R27, R27, R154 ;  /* 0x0000009a1b1b7220 */ /* 0x000fe20000400000 */
[----:B------:R-:W-:Y:S01]  /*78a0*/  F2FP.F16.F32.PACK_AB R24, RZ, R24 ;  /* 0x00000018ff18723e */ /* 0x000fe200000000ff */
[-C--:B------:R-:W-:Y:S01]  /*78b0*/  FMUL R28, R28, R154.reuse ;  /* 0x0000009a1c1c7220 */ /* 0x080fe20000400000 */
[----:B------:R-:W-:Y:S01]  /*78c0*/  LEA.HI.X R5, R160, UR5, R169, 0x1, P4 ;  /* 0x00000005a0057c11 */ /* 0x000fe2000a0f0ca9 */
[-C--:B------:R-:W-:Y:S01]  /*78d0*/  FMUL R29, R29, R154.reuse ;  /* 0x0000009a1d1d7220 */ /* 0x080fe20000400000 */
[----:B------:R-:W-:Y:S01]  /*78e0*/  F2FP.F16.F32.PACK_AB R25, RZ, R25 ;  /* 0x00000019ff19723e */ /* 0x000fe200000000ff */
[-C--:B------:R-:W-:Y:S01]  /*78f0*/  FMUL R30, R30, R154.reuse ;  /* 0x0000009a1e1e7220 */ /* 0x080fe20000400000 */
[----:B------:R-:W-:Y:S01]  /*7900*/  SHF.L.U64.HI R11, R10, 0x4, R11 ;  /* 0x000000040a0b7819 */ /* 0x000fe2000001020b */
[----:B------:R-:W-:Y:S01]  /*7910*/  @P1 STG.E.U16 desc[UR36][R4.64], R24 ;  /* 0x0000001804001986 */ /* 0x000fe2000c101524 */
[----:B------:R-:W-:Y:S01]  /*7920*/  ISETP.GT.AND P1, PT, R3, 0x8, PT ;  /* 0x000000080300780c */ /* 0x000fe20003f24270 */
[----:B------:R-:W-:Y:S01]  /*7930*/  FMUL R31, R31, R154 ;  /* 0x0000009a1f1f7220 */ /* 0x000fe20000400000 */
[----:B------:R-:W-:Y:S01]  /*7940*/  ISETP.GT.AND P4, PT, R0, 0x8, P0 ;  /* 0x000000080000780c */ /* 0x000fe20000784270 */
[----:B------:R-:W-:Y:S01]  /*7950*/  @P3 STG.E.U16 desc[UR36][R4.64+0x2], R25 ;  /* 0x0000021904003986 */ /* 0x000fe2000c101524 */
[----:B------:R-:W-:Y:S01]  /*7960*/  LEA R6, P3, R10, R4, 0x4 ;  /* 0x000000040a067211 */ /* 0x000fe200078620ff */
[-C--:B------:R-:W-:Y:S01]  /*7970*/  FMUL R32, R32, R154.reuse ;  /* 0x0000009a20207220 */ /* 0x080fe20000400000 */
[C---:B------:R-:W-:Y:S01]  /*7980*/  ISETP.GT.AND P2, PT, R0.reuse, 0x8, P2 ;  /* 0x000000080000780c */ /* 0x040fe20001744270 */
[-C--:B------:R-:W-:Y:S01]  /*7990*/  FMUL R33, R33, R154.reuse ;  /* 0x0000009a21217220 */ /* 0x080fe20000400000 */
[----:B------:R-:W-:Y:S01]  /*79a0*/  ISETP.GT.AND P0, PT, R3, 0x9, PT ;  /* 0x000000090300780c */ /* 0x000fe20003f04270 */
[----:B------:R-:W-:Y:S01]  /*79b0*/  IMAD.X R7, R11, 0x1, R5, P3 ;  /* 0x000000010b077824 */ /* 0x000fe200018e0605 */
[----:B------:R-:W-:Y:S01]  /*79c0*/  ISETP.GT.AND P5, PT, R0, RZ, P1 ;  /* 0x000000ff0000720c */ /* 0x000fe20000fa4270 */
[-C--:B------:R-:W-:Y:S01]  /*79d0*/  FMUL R34, R34, R154.reuse ;  /* 0x0000009a22227220 */ /* 0x080fe20000400000 */
[----:B------:R-:W-:Y:S01]  /*79e0*/  ISETP.GT.AND P3, PT, R0, RZ, P0 ;  /* 0x000000ff0000720c */ /* 0x000fe20000764270 */
[----:B------:R-:W-:Y:S01]  /*79f0*/  FMUL R35, R35, R154 ;  /* 0x0000009a23237220 */ /* 0x000fe20000400000 */
[----:B------:R-:W-:Y:S01]  /*7a00*/  F2FP.F16.F32.PACK_AB R26, RZ, R26 ;  /* 0x0000001aff1a723e */ /* 0x000fe200000000ff */
[-C--:B------:R-:W-:Y:S01]  /*7a10*/  FMUL R36, R36, R154.reuse ;  /* 0x0000009a24247220 */ /* 0x080fe20000400000 */
[----:B------:R-:W-:Y:S01]  /*7a20*/  F2FP.F16.F32.PACK_AB R27, RZ, R27 ;  /* 0x0000001bff1b723e */ /* 0x000fe200000000ff */
[----:B------:R-:W-:Y:S01]  /*7a30*/  FMUL R37, R37, R154 ;  /* 0x0000009a25257220 */ /* 0x000fe20000400000 */
[----:B------:R-:W-:Y:S01]  /*7a40*/  F2FP.F16.F32.PACK_AB R28, RZ, R28 ;  /* 0x0000001cff1c723e */ /* 0x000fe200000000ff */
[----:B------:R-:W-:Y:S01]  /*7a50*/  @P2 STG.E.U16 desc[UR36][R6.64], R26 ;  /* 0x0000001a06002986 */ /* 0x000fe2000c101524 */
[----:B------:R-:W-:Y:S01]  /*7a60*/  F2FP.F16.F32.PACK_AB R29, RZ, R29 ;  /* 0x0000001dff1d723e */ /* 0x000fe200000000ff */
[-C--:B------:R-:W-:Y:S01]  /*7a70*/  FMUL R38, R38, R154.reuse ;  /* 0x0000009a26267220 */ /* 0x080fe20000400000 */
[C---:B------:R-:W-:Y:S01]  /*7a80*/  ISETP.GT.AND P2, PT, R0.reuse, 0x8, P1 ;  /* 0x000000080000780c */ /* 0x040fe20000f44270 */
[----:B------:R-:W-:Y:S01]  /*7a90*/  @P4 STG.E.U16 desc[UR36][R6.64+0x2], R27 ;  /* 0x0000021b06004986 */ /* 0x000fe2000c101524 */
[----:B------:R-:W-:Y:S01]  /*7aa0*/  ISETP.GT.AND P1, PT, R3, 0x10, PT ;  /* 0x000000100300780c */ /* 0x000fe20003f24270 */
[----:B------:R-:W-:Y:S01]  /*7ab0*/  FMUL R39, R39, R154 ;  /* 0x0000009a27277220 */ /* 0x000fe20000400000 */
[----:B------:R-:W-:Y:S01]  /*7ac0*/  F2FP.F16.F32.PACK_AB R30, RZ, R30 ;  /* 0x0000001eff1e723e */ /* 0x000fe200000000ff */
[----:B------:R-:W-:Y:S01]  /*7ad0*/  @P5 STG.E.U16 desc[UR36][R4.64+0x10], R28 ;  /* 0x0000101c04005986 */ /* 0x000fe2000c101524 */
[----:B------:R-:W-:Y:S01]  /*7ae0*/  ISETP.GT.AND P4, PT, R0, RZ, P1 ;  /* 0x000000ff0000720c */ /* 0x000fe20000f84270 */
[-C--:B------:R-:W-:Y:S01]  /*7af0*/  FMUL R40, R40, R154.reuse ;  /* 0x0000009a28287220 */ /* 0x080fe20000400000 */
[----:B------:R-:W-:Y:S01]  /*7b00*/  F2FP.F16.F32.PACK_AB R31, RZ, R31 ;  /* 0x0000001fff1f723e */ /* 0x000fe200000000ff */
[----:B------:R-:W-:Y:S01]  /*7b10*/  @P3 STG.E.U16 desc[UR36][R4.64+0x12], R29 ;  /* 0x0000121d04003986 */ /* 0x000fe2000c101524 */
[----:B------:R-:W-:Y:S01]  /*7b20*/  ISETP.GT.AND P3, PT, R0, 0x8, P0 ;  /* 0x000000080000780c */ /* 0x000fe20000764270 */
[----:B------:R-:W-:Y:S01]  /*7b30*/  FMUL R41, R41, R154 ;  /* 0x0000009a29297220 */ /* 0x000fe20000400000 */
[----:B------:R-:W-:Y:S01]  /*7b40*/  ISETP.GT.AND P0, PT, R3, 0x11, PT ;  /* 0x000000110300780c */ /* 0x000fe20003f04270 */
[----:B------:R-:W-:Y:S01]  /*7b50*/  @P2 STG.E.U16 desc[UR36][R6.64+0x10], R30 ;  /* 0x0000101e06002986 */ /* 0x000fe2000c101524 */
[----:B------:R-:W-:Y:S01]  /*7b60*/  F2FP.F16.F32.PACK_AB R32, RZ, R32 ;  /* 0x00000020ff20723e */ /* 0x000fe200000000ff */
[-C--:B------:R-:W-:Y:S01]  /*7b70*/  FMUL R42, R42, R154.reuse ;  /* 0x0000009a2a2a7220 */ /* 0x080fe20000400000 */
[C---:B------:R-:W-:Y:S01]  /*7b80*/  ISETP.GT.AND P5, PT, R0.reuse, RZ, P0 ;  /* 0x000000ff0000720c */ /* 0x040fe200007a4270 */
[-C--:B------:R-:W-:Y:S01]  /*7b90*/  FMUL R43, R43, R154.reuse ;  /* 0x0000009a2b2b7220 */ /* 0x080fe20000400000 */
[----:B------:R-:W-:Y:S01]  /*7ba0*/  ISETP.GT.AND P2, PT, R0, 0x8, P1 ;  /* 0x000000080000780c */ /* 0x000fe20000f44270 */
[-C--:B------:R-:W-:Y:S01]  /*7bb0*/  FMUL R44, R44, R154.reuse ;  /* 0x0000009a2c2c7220 */ /* 0x080fe20000400000 */
[----:B------:R-:W-:Y:S01]  /*7bc0*/  ISETP.GT.AND P1, PT, R3, 0x18, PT ;  /* 0x000000180300780c */ /* 0x000fe20003f24270 */
[-C--:B------:R-:W-:Y:S01]  /*7bd0*/  FMUL R45, R45, R154.reuse ;  /* 0x0000009a2d2d7220 */ /* 0x080fe20000400000 */
[----:B------:R-:W-:Y:S01]  /*7be0*/  F2FP.F16.F32.PACK_AB R33, RZ, R33 ;  /* 0x00000021ff21723e */ /* 0x000fe200000000ff */
[----:B------:R-:W-:Y:S01]  /*7bf0*/  @P3 STG.E.U16 desc[UR36][R6.64+0x12], R31 ;  /* 0x0000121f06003986 */ /* 0x000fe2000c101524 */
[----:B------:R-:W-:Y:S01]  /*7c00*/  ISETP.GT.AND P3, PT, R0, 0x8, P0 ;  /* 0x000000080000780c */ /* 0x000fe20000764270 */
[-C--:B------:R-:W-:Y:S01]  /*7c10*/  FMUL R46, R46, R154.reuse ;  /* 0x0000009a2e2e7220 */ /* 0x080fe20000400000 */
[----:B------:R-:W-:Y:S01]  /*7c20*/  ISETP.GT.AND P0, PT, R3, 0x19, PT ;  /* 0x000000190300780c */ /* 0x000fe20003f04270 */
[----:B------:R-:W-:Y:S01]  /*7c30*/  @P4 STG.E.U16 desc[UR36][R4.64+0x20], R32 ;  /* 0x0000202004004986 */ /* 0x000fe2000c101524 */
[C---:B------:R-:W-:Y:S01]  /*7c40*/  ISETP.GT.AND P4, PT, R0.reuse, RZ, P1 ;  /* 0x000000ff0000720c */ /* 0x040fe20000f84270 */
[----:B------:R-:W-:Y:S01]  /*7c50*/  FMUL R47, R47, R154 ;  /* 0x0000009a2f2f7220 */ /* 0x000fe20000400000 */
[----:B------:R-:W-:Y:S01]  /*7c60*/  F2FP.F16.F32.PACK_AB R34, RZ, R34 ;  /* 0x00000022ff22723e */ /* 0x000fe200000000ff */
[----:B------:R-:W-:Y:S01]  /*7c70*/  @P5 STG.E.U16 desc[UR36][R4.64+0x22], R33 ;  /* 0x0000222104005986 */ /* 0x000fe2000c101524 */
[----:B------:R-:W-:Y:S01]  /*7c80*/  ISETP.GT.AND P5, PT, R0, RZ, P0 ;  /* 0x000000ff0000720c */ /* 0x000fe200007a4270 */
[----:B------:R-:W-:Y:S01]  /*7c90*/  FMUL R48, R48, R154 ;  /* 0x0000009a30307220 */ /* 0x000fe20000400000 */
[----:B------:R-:W-:Y:S01]  /*7ca0*/  F2FP.F16.F32.PACK_AB R35, RZ, R35 ;  /* 0x00000023ff23723e */ /* 0x000fe200000000ff */
[----:B------:R-:W-:Y:S01]  /*7cb0*/  @P2 STG.E.U16 desc[UR36][R6.64+0x20], R34 ;  /* 0x0000202206002986 */ /* 0x000fe2000c101524 */
[----:B------:R-:W-:Y:S01]  /*7cc0*/  F2FP.F16.F32.PACK_AB R36, RZ, R36 ;  /* 0x00000024ff24723e */ /* 0x000fe200000000ff */
[-C--:B------:R-:W-:Y:S01]  /*7cd0*/  FMUL R49, R49, R154.reuse ;  /* 0x0000009a31317220 */ /* 0x080fe20000400000 */
[----:B------:R-:W-:Y:S01]  /*7ce0*/  ISETP.GT.AND P2, PT, R0, 0x8, P1 ;  /* 0x000000080000780c */ /* 0x000fe20000f44270 */
[----:B------:R-:W-:Y:S01]  /*7cf0*/  @P3 STG.E.U16 desc[UR36][R6.64+0x22], R35 ;  /* 0x0000222306003986 */ /* 0x000fe2000c101524 */
[----:B------:R-:W-:Y:S01]  /*7d00*/  ISETP.GT.AND P1, PT, R3, 0x20, PT ;  /* 0x000000200300780c */ /* 0x000fe20003f24270 */
[-C--:B------:R-:W-:Y:S01]  /*7d10*/  FMUL R50, R50, R154.reuse ;  /* 0x0000009a32327220 */ /* 0x080fe20000400000 */
[----:B------:R-:W-:Y:S01]  /*7d20*/  F2FP.F16.F32.PACK_AB R37, RZ, R37 ;  /* 0x00000025ff25723e */ /* 0x000fe200000000ff */
[----:B------:R-:W-:Y:S01]  /*7d30*/  @P4 STG.E.U16 desc[UR36][R4.64+0x30], R36 ;  /* 0x0000302404004986 */ /* 0x000fe2000c101524 */
[C---:B------:R-:W-:Y:S01]  /*7d40*/  ISETP.GT.AND P3, PT, R0.reuse, 0x8, P0 ;  /* 0x000000080000780c */ /* 0x040fe20000764270 */
[-C--:B------:R-:W-:Y:S01]  /*7d50*/  FMUL R51, R51, R154.reuse ;  /* 0x0000009a33337220 */ /* 0x080fe20000400000 */
[----:B------:R-:W-:Y:S01]  /*7d60*/  ISETP.GT.AND P0, PT, R3, 0x21, PT ;  /* 0x000000210300780c */ /* 0x000fe20003f04270 */
[----:B------:R-:W-:Y:S01]  /*7d70*/  @P5 STG.E.U16 desc[UR36][R4.64+0x32], R37 ;  /* 0x0000322504005986 */ /* 0x000fe2000c101524 */
[----:B------:R-:W-:Y:S01]  /*7d80*/  ISETP.GT.AND P4, PT, R0, RZ, P1 ;  /* 0x000000ff0000720c */ /* 0x000fe20000f84270 */
[----:B------:R-:W-:Y:S01]  /*7d90*/  FMUL R52, R52, R154 ;  /* 0x0000009a34347220 */ /* 0x000fe20000400000 */
[----:B------:R-:W-:Y:S01]  /*7da0*/  F2FP.F16.F32.PACK_AB R38, RZ, R38 ;  /* 0x00000026ff26723e */ /* 0x000fe200000000ff */
[-C--:B------:R-:W-:Y:S01]  /*7db0*/  FMUL R53, R53, R154.reuse ;  /* 0x0000009a35357220 */ /* 0x080fe20000400000 */
        /* <DEDUP_REMOVED lines=325> */
[----:B------:R-:W-:Y:S01]  /*9210*/  FMUL R151, R151, R154 ;  /* 0x0000009a97977220 */ /* 0x000fe20000400000 */
[----:B------:R-:W-:Y:S01]  /*9220*/  ISETP.GT.AND P2, PT, R0, 0x8, P1 ;  /* 0x000000080000780c */ /* 0x000fe20000f44270 */
[----:B------:R-:W-:Y:S01]  /*9230*/  @P3 STG.E.U16 desc[UR36][R6.64+0x132], R103 ;  /* 0x0001326706003986 */ /* 0x000fe2000c101524 */
[----:B------:R-:W-:-:S02]  /*9240*/  ISETP.GT.AND P1, PT, R3, 0xa8, PT ;  /* 0x000000a80300780c */ /* 0x000fc40003f24270 */
[----:B------:R-:W-:Y:S01]  /*9250*/  F2FP.F16.F32.PACK_AB R105, RZ, R105 ;  /* 0x00000069ff69723e */ /* 0x000fe200000000ff */
[----:B------:R-:W-:Y:S01]  /*9260*/  @P4 STG.E.U16 desc[UR36][R4.64+0x140], R104 ;  /* 0x0001406804004986 */ /* 0x000fe2000c101524 */
[C---:B------:R-:W-:Y:S02]  /*9270*/  ISETP.GT.AND P3, PT, R0.reuse, 0x8, P0 ;  /* 0x000000080000780c */ /* 0x040fe40000764270 */
[----:B------:R-:W-:Y:S01]  /*9280*/  ISETP.GT.AND P0, PT, R3, 0xa9, PT ;  /* 0x000000a90300780c */ /* 0x000fe20003f04270 */
[----:B------:R-:W-:Y:S01]  /*9290*/  @P5 STG.E.U16 desc[UR36][R4.64+0x142], R105 ;  /* 0x0001426904005986 */ /* 0x000fe2000c101524 */
[C---:B------:R-:W-:Y:S02]  /*92a0*/  ISETP.GT.AND P4, PT, R0.reuse, RZ, P1 ;  /* 0x000000ff0000720c */ /* 0x040fe40000f84270 */
[----:B------:R-:W-:Y:S02]  /*92b0*/  F2FP.F16.F32.PACK_AB R106, RZ, R106 ;  /* 0x0000006aff6a723e */ /* 0x000fe400000000ff */
[----:B------:R-:W-:-:S02]  /*92c0*/  ISETP.GT.AND P5, PT, R0, RZ, P0 ;  /* 0x000000ff0000720c */ /* 0x000fc400007a4270 */
[----:B------:R-:W-:Y:S01]  /*92d0*/  F2FP.F16.F32.PACK_AB R107, RZ, R107 ;  /* 0x0000006bff6b723e */ /* 0x000fe200000000ff */
[----:B------:R-:W-:Y:S01]  /*92e0*/  @P2 STG.E.U16 desc[UR36][R6.64+0x140], R106 ;  /* 0x0001406a06002986 */ /* 0x000fe2000c101524 */
[----:B------:R-:W-:Y:S02]  /*92f0*/  F2FP.F16.F32.PACK_AB R108, RZ, R108 ;  /* 0x0000006cff6c723e */ /* 0x000fe400000000ff */
[C---:B------:R-:W-:Y:S01]  /*9300*/  ISETP.GT.AND P2, PT, R0.reuse, 0x8, P1 ;  /* 0x000000080000780c */ /* 0x040fe20000f44270 */
[----:B------:R-:W-:Y:S01]  /*9310*/  @P3 STG.E.U16 desc[UR36][R6.64+0x142], R107 ;  /* 0x0001426b06003986 */ /* 0x000fe2000c101524 */
[----:B------:R-:W-:Y:S02]  /*9320*/  ISETP.GT.AND P1, PT, R3, 0xb0, PT ;  /* 0x000000b00300780c */ /* 0x000fe40003f24270 */
[----:B------:R-:W-:Y:S01]  /*9330*/  F2FP.F16.F32.PACK_AB R109, RZ, R109 ;  /* 0x0000006dff6d723e */ /* 0x000fe200000000ff */
[----:B------:R-:W-:Y:S01]  /*9340*/  @P4 STG.E.U16 desc[UR36][R4.64+0x150], R108 ;  /* 0x0001506c04004986 */ /* 0x000fe2000c101524 */
[----:B------:R-:W-:-:S02]  /*9350*/  ISETP.GT.AND P3, PT, R0, 0x8, P0 ;  /* 0x000000080000780c */ /* 0x000fc40000764270 */
[----:B------:R-:W-:Y:S01]  /*9360*/  ISETP.GT.AND P0, PT, R3, 0xb1, PT ;  /* 0x000000b10300780c */ /* 0x000fe20003f04270 */
[----:B------:R-:W-:Y:S01]  /*9370*/  @P5 STG.E.U16 desc[UR36][R4.64+0x152], R109 ;  /* 0x0001526d04005986 */ /* 0x000fe2000c101524 */
[C---:B------:R-:W-:Y:S02]  /*9380*/  ISETP.GT.AND P4, PT, R0.reuse, RZ, P1 ;  /* 0x000000ff0000720c */ /* 0x040fe40000f84270 */
[----:B------:R-:W-:Y:S02]  /*9390*/  F2FP.F16.F32.PACK_AB R110, RZ, R110 ;  /* 0x0000006eff6e723e */ /* 0x000fe400000000ff */
[----:B------:R-:W-:Y:S02]  /*93a0*/  ISETP.GT.AND P5, PT, R0, RZ, P0 ;  /* 0x000000ff0000720c */ /* 0x000fe400007a4270 */
[----:B------:R-:W-:Y:S01]  /*93b0*/  F2FP.F16.F32.PACK_AB R111, RZ, R111 ;  /* 0x0000006fff6f723e */ /* 0x000fe200000000ff */
[----:B------:R-:W-:Y:S01]  /*93c0*/  @P2 STG.E.U16 desc[UR36][R6.64+0x150], R110 ;  /* 0x0001506e06002986 */ /* 0x000fe2000c101524 */
[----:B------:R-:W-:-:S02]  /*93d0*/  F2FP.F16.F32.PACK_AB R112, RZ, R112 ;  /* 0x00000070ff70723e */ /* 0x000fc400000000ff */
[C---:B------:R-:W-:Y:S01]  /*93e0*/  ISETP.GT.AND P2, PT, R0.reuse, 0x8, P1 ;  /* 0x000000080000780c */ /* 0x040fe20000f44270 */
[----:B------:R-:W-:Y:S01]  /*93f0*/  @P3 STG.E.U16 desc[UR36][R6.64+0x152], R111 ;  /* 0x0001526f06003986 */ /* 0x000fe2000c101524 */
[C---:B------:R-:W-:Y:S02]  /*9400*/  ISETP.GT.AND P1, PT, R3.reuse, 0xb8, PT ;  /* 0x000000b80300780c */ /* 0x040fe40003f24270 */
[----:B------:R-:W-:Y:S01]  /*9410*/  F2FP.F16.F32.PACK_AB R113, RZ, R113 ;  /* 0x00000071ff71723e */ /* 0x000fe200000000ff */
[----:B------:R-:W-:Y:S01]  /*9420*/  @P4 STG.E.U16 desc[UR36][R4.64+0x160], R112 ;  /* 0x0001607004004986 */ /* 0x000fe2000c101524 */
[C---:B------:R-:W-:Y:S02]  /*9430*/  ISETP.GT.AND P3, PT, R0.reuse, 0x8, P0 ;  /* 0x000000080000780c */ /* 0x040fe40000764270 */
[----:B------:R-:W-:Y:S01]  /*9440*/  ISETP.GT.AND P0, PT, R3, 0xb9, PT ;  /* 0x000000b90300780c */ /* 0x000fe20003f04270 */
[----:B------:R-:W-:Y:S01]  /*9450*/  @P5 STG.E.U16 desc[UR36][R4.64+0x162], R113 ;  /* 0x0001627104005986 */ /* 0x000fe2000c101524 */
[----:B------:R-:W-:-:S02]  /*9460*/  ISETP.GT.AND P4, PT, R0, RZ, P1 ;  /* 0x000000ff0000720c */ /* 0x000fc40000f84270 */
[----:B------:R-:W-:Y:S02]  /*9470*/  F2FP.F16.F32.PACK_AB R114, RZ, R114 ;  /* 0x00000072ff72723e */ /* 0x000fe400000000ff */
[C---:B------:R-:W-:Y:S02]  /*9480*/  ISETP.GT.AND P5, PT, R0.reuse, RZ, P0 ;  /* 0x000000ff0000720c */ /* 0x040fe400007a4270 */
[----:B------:R-:W-:Y:S01]  /*9490*/  F2FP.F16.F32.PACK_AB R115, RZ, R115 ;  /* 0x00000073ff73723e */ /* 0x000fe200000000ff */
[----:B------:R-:W-:Y:S01]  /*94a0*/  @P2 STG.E.U16 desc[UR36][R6.64+0x160], R114 ;  /* 0x0001607206002986 */ /* 0x000fe2000c101524 */
[----:B------:R-:W-:Y:S02]  /*94b0*/  F2FP.F16.F32.PACK_AB R116, RZ, R116 ;  /* 0x00000074ff74723e */ /* 0x000fe400000000ff */
        /* <DEDUP_REMOVED lines=65> */
[----:B------:R-:W-:Y:S02]  /*98d0*/  ISETP.GT.AND P5, PT, R0, RZ, P0 ;  /* 0x000000ff0000720c */ /* 0x000fe400007a4270 */
[----:B------:R-:W-:Y:S02]  /*98e0*/  F2FP.F16.F32.PACK_AB R134, RZ, R134 ;  /* 0x00000086ff86723e */ /* 0x000fe400000000ff */
[----:B------:R-:W-:Y:S02]  /*98f0*/  F2FP.F16.F32.PACK_AB R135, RZ, R135 ;  /* 0x00000087ff87723e */ /* 0x000fe400000000ff */
[----:B------:R-:W-:Y:S01]  /*9900*/  F2FP.F16.F32.PACK_AB R136, RZ, R136 ;  /* 0x00000088ff88723e */ /* 0x000fe200000000ff */
[----:B------:R-:W-:Y:S01]  /*9910*/  @P2 STG.E.U16 desc[UR36][R6.64+0x1b0], R134 ;  /* 0x0001b08606002986 */ /* 0x000fe2000c101524 */
[----:B------:R-:W-:-:S02]  /*9920*/  F2FP.F16.F32.PACK_AB R137, RZ, R137 ;  /* 0x00000089ff89723e */ /* 0x000fc400000000ff */
[C---:B------:R-:W-:Y:S01]  /*9930*/  ISETP.GT.AND P1, PT, R0.reuse, 0x8, P1 ;  /* 0x000000080000780c */ /* 0x040fe20000f24270 */
[----:B------:R-:W-:Y:S01]  /*9940*/  @P3 STG.E.U16 desc[UR36][R6.64+0x1b2], R135 ;  /* 0x0001b28706003986 */ /* 0x000fe2000c101524 */
[C---:B------:R-:W-:Y:S02]  /*9950*/  ISETP.GT.AND P2, PT, R0.reuse, 0x8, P0 ;  /* 0x000000080000780c */ /* 0x040fe40000744270 */
[C---:B------:R-:W-:Y:S01]  /*9960*/  ISETP.GT.AND P0, PT, R3.reuse, 0xe9, PT ;  /* 0x000000e90300780c */ /* 0x040fe20003f04270 */
[----:B------:R-:W-:Y:S01]  /*9970*/  @P4 STG.E.U16 desc[UR36][R4.64+0x1c0], R136 ;  /* 0x0001c08804004986 */ /* 0x000fe2000c101524 */
[----:B------:R-:W-:Y:S02]  /*9980*/  ISETP.GT.AND P4, PT, R3, 0xe8, PT ;  /* 0x000000e80300780c */ /* 0x000fe40003f84270 */
[----:B------:R-:W-:Y:S01]  /*9990*/  F2FP.F16.F32.PACK_AB R138, RZ, R138 ;  /* 0x0000008aff8a723e */ /* 0x000fe200000000ff */
[----:B------:R-:W-:Y:S01]  /*99a0*/  @P5 STG.E.U16 desc[UR36][R4.64+0x1c2], R137 ;  /* 0x0001c28904005986 */ /* 0x000fe2000c101524 */
[----:B------:R-:W-:-:S02]  /*99b0*/  ISETP.GT.AND P5, PT, R0, RZ, P4 ;  /* 0x000000ff0000720c */ /* 0x000fc400027a4270 */
[----:B------:R-:W-:Y:S01]  /*99c0*/  F2FP.F16.F32.PACK_AB R139, RZ, R139 ;  /* 0x0000008bff8b723e */ /* 0x000fe200000000ff */
[----:B------:R-:W-:Y:S01]  /*99d0*/  @P1 STG.E.U16 desc[UR36][R6.64+0x1c0], R138 ;  /* 0x0001c08a06001986 */ /* 0x000fe2000c101524 */
[----:B------:R-:W-:Y:S02]  /*99e0*/  F2FP.F16.F32.PACK_AB R140, RZ, R140 ;  /* 0x0000008cff8c723e */ /* 0x000fe400000000ff */
[C---:B------:R-:W-:Y:S01]  /*99f0*/  ISETP.GT.AND P3, PT, R0.reuse, RZ, P0 ;  /* 0x000000ff0000720c */ /* 0x040fe20000764270 */
[----:B------:R-:W-:Y:S01]  /*9a00*/  @P2 STG.E.U16 desc[UR36][R6.64+0x1c2], R139 ;  /* 0x0001c28b06002986 */ /* 0x000fe2000c101524 */
[C---:B------:R-:W-:Y:S02]  /*9a10*/  ISETP.GT.AND P4, PT, R0.reuse, 0x8, P4 ;  /* 0x000000080000780c */ /* 0x040fe40002784270 */
[----:B------:R-:W-:Y:S02]  /*9a20*/  F2FP.F16.F32.PACK_AB R141, RZ, R141 ;  /* 0x0000008dff8d723e */ /* 0x000fe400000000ff */
[----:B------:R-:W-:Y:S01]  /*9a30*/  F2FP.F16.F32.PACK_AB R142, RZ, R142 ;  /* 0x0000008eff8e723e */ /* 0x000fe200000000ff */
[----:B------:R-:W-:Y:S01]  /*9a40*/  @P5 STG.E.U16 desc[UR36][R4.64+0x1d0], R140 ;  /* 0x0001d08c04005986 */ /* 0x000fe2000c101524 */
[----:B------:R-:W-:-:S02]  /*9a50*/  ISETP.GT.AND P5, PT, R0, 0x8, P0 ;  /* 0x000000080000780c */ /* 0x000fc400007a4270 */
[----:B------:R-:W-:Y:S02]  /*9a60*/  F2FP.F16.F32.PACK_AB R143, RZ, R143 ;  /* 0x0000008fff8f723e */ /* 0x000fe400000000ff */
[C---:B------:R-:W-:Y:S01]  /*9a70*/  ISETP.GT.AND P0, PT, R3.reuse, 0xf1, PT ;  /* 0x000000f10300780c */ /* 0x040fe20003f04270 */
[----:B------:R-:W-:Y:S01]  /*9a80*/  @P3 STG.E.U16 desc[UR36][R4.64+0x1d2], R141 ;  /* 0x0001d28d04003986 */ /* 0x000fe2000c101524 */
[----:B------:R-:W-:Y:S02]  /*9a90*/  ISETP.GT.AND P3, PT, R3, 0xf0, PT ;  /* 0x000000f00300780c */ /* 0x000fe40003f64270 */
[----:B------:R-:W-:Y:S01]  /*9aa0*/  F2FP.F16.F32.PACK_AB R144, RZ, R144 ;  /* 0x00000090ff90723e */ /* 0x000fe200000000ff */
[----:B------:R-:W-:Y:S01]  /*9ab0*/  @P4 STG.E.U16 desc[UR36][R6.64+0x1d0], R142 ;  /* 0x0001d08e06004986 */ /* 0x000fe2000c101524 */
[C---:B------:R-:W-:Y:S02]  /*9ac0*/  ISETP.GT.AND P4, PT, R0.reuse, RZ, P3 ;  /* 0x000000ff0000720c */ /* 0x040fe40001f84270 */
[----:B------:R-:W-:Y:S01]  /*9ad0*/  F2FP.F16.F32.PACK_AB R145, RZ, R145 ;  /* 0x00000091ff91723e */ /* 0x000fe200000000ff */
[----:B------:R-:W-:Y:S01]  /*9ae0*/  @P5 STG.E.U16 desc[UR36][R6.64+0x1d2], R143 ;  /* 0x0001d28f06005986 */ /* 0x000fe2000c101524 */
[----:B------:R-:W-:-:S02]  /*9af0*/  ISETP.GT.AND P5, PT, R0, RZ, P0 ;  /* 0x000000ff0000720c */ /* 0x000fc400007a4270 */
[C---:B------:R-:W-:Y:S02]  /*9b00*/  ISETP.GT.AND P2, PT, R3.reuse, 0xf8, PT ;  /* 0x000000f80300780c */ /* 0x040fe40003f44270 */
[----:B------:R-:W-:Y:S02]  /*9b10*/  ISETP.GT.AND P1, PT, R3, 0xf9, PT ;  /* 0x000000f90300780c */ /* 0x000fe40003f24270 */
[C---:B------:R-:W-:Y:S02]  /*9b20*/  ISETP.GT.AND P3, PT, R0.reuse, 0x8, P3 ;  /* 0x000000080000780c */ /* 0x040fe40001f64270 */
[C---:B------:R-:W-:Y:S01]  /*9b30*/  ISETP.GT.AND P0, PT, R0.reuse, 0x8, P0 ;  /* 0x000000080000780c */ /* 0x040fe20000704270 */
[----:B------:R-:W-:Y:S01]  /*9b40*/  @P4 STG.E.U16 desc[UR36][R4.64+0x1e0], R144 ;  /* 0x0001e09004004986 */ /* 0x000fe2000c101524 */
[C---:B------:R-:W-:Y:S02]  /*9b50*/  ISETP.GT.AND P4, PT, R0.reuse, RZ, P1 ;  /* 0x000000ff0000720c */ /* 0x040fe40000f84270 */
[----:B------:R-:W-:Y:S01]  /*9b60*/  F2FP.F16.F32.PACK_AB R146, RZ, R146 ;  /* 0x00000092ff92723e */ /* 0x000fe200000000ff */
[----:B------:R-:W-:Y:S01]  /*9b70*/  @P5 STG.E.U16 desc[UR36][R4.64+0x1e2], R145 ;  /* 0x0001e29104005986 */ /* 0x000fe2000c101524 */
[----:B------:R-:W-:-:S02]  /*9b80*/  ISETP.GT.AND P5, PT, R0, RZ, P2 ;  /* 0x000000ff0000720c */ /* 0x000fc400017a4270 */
[C---:B------:R-:W-:Y:S02]  /*9b90*/  ISETP.GT.AND P2, PT, R0.reuse, 0x8, P2 ;  /* 0x000000080000780c */ /* 0x040fe40001744270 */
[----:B------:R-:W-:Y:S01]  /*9ba0*/  F2FP.F16.F32.PACK_AB R147, RZ, R147 ;  /* 0x00000093ff93723e */ /* 0x000fe200000000ff */
[----:B------:R-:W-:Y:S01]  /*9bb0*/  @P3 STG.E.U16 desc[UR36][R6.64+0x1e0], R146 ;  /* 0x0001e09206003986 */ /* 0x000fe2000c101524 */
[----:B------:R-:W-:Y:S02]  /*9bc0*/  ISETP.GT.AND P1, PT, R0, 0x8, P1 ;  /* 0x000000080000780c */ /* 0x000fe40000f24270 */
[----:B------:R-:W-:Y:S01]  /*9bd0*/  F2FP.F16.F32.PACK_AB R148, RZ, R148 ;  /* 0x00000094ff94723e */ /* 0x000fe200000000ff */
[----:B------:R-:W-:Y:S01]  /*9be0*/  @P0 STG.E.U16 desc[UR36][R6.64+0x1e2], R147 ;  /* 0x0001e29306000986 */ /* 0x000fe2000c101524 */
[----:B------:R-:W-:Y:S02]  /*9bf0*/  F2FP.F16.F32.PACK_AB R149, RZ, R149 ;  /* 0x00000095ff95723e */ /* 0x000fe400000000ff */
[----:B------:R-:W-:Y:S01]  /*9c00*/  F2FP.F16.F32.PACK_AB R150, RZ, R150 ;  /* 0x00000096ff96723e */ /* 0x000fe200000000ff */
[----:B------:R-:W-:Y:S01]  /*9c10*/  @P5 STG.E.U16 desc[UR36][R4.64+0x1f0], R148 ;  /* 0x0001f09404005986 */ /* 0x000fe2000c101524 */
[----:B------:R-:W-:-:S03]  /*9c20*/  F2FP.F16.F32.PACK_AB R151, RZ, R151 ;  /* 0x00000097ff97723e */ /* 0x000fc600000000ff */
[----:B------:R0:W-:Y:S02]  /*9c30*/  @P4 STG.E.U16 desc[UR36][R4.64+0x1f2], R149 ;  /* 0x0001f29504004986 */ /* 0x0001e4000c101524 */
[----:B0-----:R-:W-:Y:S02]  /*9c40*/  @P2 IMAD.MOV.U32 R4, RZ, RZ, R6 ;  /* 0x000000ffff042224 */ /* 0x001fe400078e0006 */
[----:B------:R-:W-:-:S05]  /*9c50*/  @P2 IMAD.MOV.U32 R5, RZ, RZ, R7 ;  /* 0x000000ffff052224 */ /* 0x000fca00078e0007 */
[----:B------:R0:W-:Y:S04]  /*9c60*/  @P2 STG.E.U16 desc[UR36][R4.64+0x1f0], R150 ;  /* 0x0001f09604002986 */ /* 0x0001e8000c101524 */
[----:B------:R0:W-:Y:S02]  /*9c70*/  @P1 STG.E.U16 desc[UR36][R6.64+0x1f2], R151 ;  /* 0x0001f29706001986 */ /* 0x0001e4000c101524 */
.L_x_282:
[----:B------:R-:W-:Y:S05]  /*9c80*/  BSYNC B0 ;  /* 0x0000000000007941 */ /* 0x000fea0003800000 */
.L_x_28:
[----:B------:R-:W-:Y:S01]  /*9c90*/  ULDC UR4, c[0x0][0xc] ;  /* 0x0000030000047ab9 */ /* 0x000fe20000000800 */
[----:B------:R-:W-:Y:S01]  /*9ca0*/  ULDC UR5, c[0x0][0x10] ;  /* 0x0000040000057ab9 */ /* 0x000fe20000000800 */
[----:B0-----:R-:W0:Y:S01]  /*9cb0*/  LDC R3, c[0x0][0x14] ;  /* 0x00000500ff037b82 */ /* 0x001e220000000800 */
[----:B------:R-:W-:Y:S01]  /*9cc0*/  UIMAD.WIDE.U32 UR4, UR4, UR5, URZ ;  /* 0x00000005040472a5 */ /* 0x000fe2000f8e003f */
[----:B------:R-:W-:Y:S01]  /*9cd0*/  PRMT R0, RZ, 0x7610, R0 ;  /* 0x00007610ff007816 */ /* 0x000fe20000000000 */
[----:B----45:R-:W-:Y:S02]  /*9ce0*/  IMAD.MOV.U32 R152, RZ, RZ, -0x1 ;  /* 0xffffffffff987424 */ /* 0x030fe400078e00ff */
[----:B------:R-:W-:Y:S02]  /*9cf0*/  IMAD.MOV.U32 R23, RZ, RZ, -0x1 ;  /* 0xffffffffff177424 */ /* 0x000fe400078e00ff */
[----:B0-----:R-:W-:-:S04]  /*9d00*/  IMAD.WIDE.U32 R16, R3, UR4, R16 ;  /* 0x0000000403107c25 */ /* 0x001fc8000f8e0010 */
[----:B------:R-:W-:Y:S01]  /*9d10*/  IMAD R3, R3, UR5, RZ ;  /* 0x0000000503037c24 */ /* 0x000fe2000f8e02ff */
[----:B------:R-:W-:Y:S02]  /*9d20*/  ULDC.64 UR4, c[0x0][0x650] ;  /* 0x0001940000047ab9 */ /* 0x000fe40000000a00 */
[----:B------:R-:W-:Y:S01]  /*9d30*/  ISETP.GE.U32.AND P0, PT, R16, UR4, PT ;  /* 0x0000000410007c0c */ /* 0x000fe2000bf06070 */
[----:B------:R-:W-:-:S05]  /*9d40*/  IMAD.IADD R17, R17, 0x1, R3 ;  /* 0x0000000111117824 */ /* 0x000fca00078e0203 */
[----:B------:R-:W-:-:S13]  /*9d50*/  ISETP.GE.U32.AND.EX P0, PT, R17, UR5, PT, P0 ;  /* 0x0000000511007c0c */ /* 0x000fda000bf06100 */
[----:B------:R-:W-:Y:S05]  /*9d60*/  @P0 BRA `(.L_x_283) ;  /* 0x0000000400640947 */ /* 0x000fea0003800000 */
[----:B------:R-:W0:Y:S01]  /*9d70*/  S2R R12, SR_CTAID.X ;  /* 0x00000000000c7919 */ /* 0x000e220000002500 */
[----:B------:R-:W4:Y:S01]  /*9d80*/  LDC.64 R10, c[0x0][0x628] ;  /* 0x00018a00ff0a7b82 */ /* 0x000f220000000a00 */
[----:B------:R-:W-:Y:S01]  /*9d90*/  ULDC UR4, c[0x0][0x150] ;  /* 0x0000540000047ab9 */ /* 0x000fe20000000800 */
[----:B-123--:R-:W-:Y:S01]  /*9da0*/  IMAD.MOV.U32 R8, RZ, RZ, R16 ;  /* 0x000000ffff087224 */ /* 0x00efe200078e0010 */
[----:B------:R-:W1:Y:S01]  /*9db0*/  S2R R24, SR_CTAID.Y ;  /* 0x0000000000187919 */ /* 0x000e620000002600 */
[----:B------:R-:W-:-:S04]  /*9dc0*/  IMAD.MOV.U32 R9, RZ, RZ, R17 ;  /* 0x000000ffff097224 */ /* 0x000fc800078e0011 */
[----:B------:R-:W2:Y:S08]  /*9dd0*/  LDC R21, c[0x0][0x144] ;  /* 0x00005100ff157b82 */ /* 0x000eb00000000800 */
[----:B------:R-:W3:Y:S08]  /*9de0*/  LDC R0, c[0x0][0x630] ;  /* 0x00018c00ff007b82 */ /* 0x000ef00000000800 */
[----:B------:R-:W1:Y:S01]  /*9df0*/  LDC.64 R14, c[0x0][0x620] ;  /* 0x00018800ff0e7b82 */ /* 0x000e620000000a00 */
[----:B----4-:R-:W-:-:S04]  /*9e00*/  ISETP.NE.U32.AND P0, PT, R10, RZ, PT ;  /* 0x000000ff0a00720c */ /* 0x010fc80003f05070 */
[----:B------:R-:W-:Y:S02]  /*9e10*/  ISETP.NE.AND.EX P0, PT, R11, RZ, PT, P0 ;  /* 0x000000ff0b00720c */ /* 0x000fe40003f05300 */
[----:B0-----:R-:W-:-:S05]  /*9e20*/  I2FP.F32.U32 R3, R12 ;  /* 0x0000000c00037245 */ /* 0x001fca0000201000 */
[----:B------:R-:W-:-:S04]  /*9e30*/  FMUL R3, R3, UR4 ;  /* 0x0000000403037c20 */ /* 0x000fc80008400000 */
[----:B------:R0:W4:Y:S02]  /*9e40*/  F2I.U32.TRUNC.NTZ R20, R3 ;  /* 0x0000000300147305 */ /* 0x000124000020f000 */
[----:B--23--:R-:W-:Y:S05]  /*9e50*/  @!P0 BRA `(.L_x_284) ;  /* 0x0000000000288947 */ /* 0x00cfea0003800000 */
[----:B0-----:R-:W0:Y:S02]  /*9e60*/  LDC R3, c[0x0][0x634] ;  /* 0x00018d00ff037b82 */ /* 0x001e240000000800 */
        /* <DEDUP_REMOVED lines=9> */
.L_x_284:
[----:B------:R-:W2:Y:S01]  /*9f00*/  LDC.64 R30, c[0x0][0x640] ;  /* 0x00019000ff1e7b82 */ /* 0x000ea20000000a00 */
[-CC-:B------:R-:W-:Y:S01]  /*9f10*/  SHF.R.U64 R23, R8, R0.reuse, R9.reuse ;  /* 0x0000000008177219 */ /* 0x180fe20000001209 */
[----:B----4-:R-:W-:Y:S01]  /*9f20*/  IMAD.MOV R20, RZ, RZ, -R20 ;  /* 0x000000ffff147224 */ /* 0x010fe200078e0a14 */
[----:B------:R-:W-:Y:S01]  /*9f30*/  SHF.R.U32.HI R0, RZ, R0, R9 ;  /* 0x00000000ff007219 */ /* 0x000fe20000011609 */
[----:B------:R-:W-:Y:S01]  /*9f40*/  ULDC UR4, c[0x0][0x154] ;  /* 0x0000550000047ab9 */ /* 0x000fe20000000800 */
[----:B0-----:R-:W-:Y:S01]  /*9f50*/  IADD3 R3, P0, RZ, -R23, RZ ;  /* 0x80000017ff037210 */ /* 0x001fe20007f1e0ff */
[----:B------:R-:W-:Y:S02]  /*9f60*/  IMAD R26, R21, R20, R12 ;  /* 0x00000014151a7224 */ /* 0x000fe400078e020c */
[----:B------:R-:W0:Y:S01]  /*9f70*/  LDC R6, c[0x0][0x618] ;  /* 0x00018600ff067b82 */ /* 0x000e220000000800 */
[----:B------:R-:W-:Y:S02]  /*9f80*/  IMAD.MOV.U32 R7, RZ, RZ, 0x1 ;  /* 0x00000001ff077424 */ /* 0x000fe400078e00ff */
[----:B------:R-:W-:-:S04]  /*9f90*/  IMAD.X R5, RZ, RZ, ~R0, P0 ;  /* 0x000000ffff057224 */ /* 0x000fc800000e0e00 */
[-C--:B-1----:R-:W-:Y:S01]  /*9fa0*/  IMAD R0, R5, R14.reuse, RZ ;  /* 0x0000000e05007224 */ /* 0x082fe200078e02ff */
[----:B------:R-:W1:Y:S01]  /*9fb0*/  LDC R8, c[0x0][0x608] ;  /* 0x00018200ff087b82 */ /* 0x000e620000000800 */
[----:B------:R-:W-:-:S04]  /*9fc0*/  IMAD.WIDE.U32 R4, R3, R14, R16 ;  /* 0x0000000e03047225 */ /* 0x000fc800078e0010 */
[----:B------:R-:W-:Y:S01]  /*9fd0*/  IMAD R3, R3, R15, R0 ;  /* 0x0000000f03037224 */ /* 0x000fe200078e0200 */
[----:B------:R-:W-:Y:S02]  /*9fe0*/  I2FP.F32.U32 R0, R24 ;  /* 0x0000001800007245 */ /* 0x000fe40000201000 */
[----:B------:R-:W3:Y:S01]  /*9ff0*/  LDC R28, c[0x0][0x658] ;  /* 0x00019600ff1c7b82 */ /* 0x000ee20000000800 */
[----:B------:R-:W-:Y:S01]  /*a000*/  IMAD.IADD R3, R5, 0x1, R3 ;  /* 0x0000000105037824 */ /* 0x000fe200078e0203 */
[----:B--2---:R-:W-:Y:S01]  /*a010*/  ISETP.NE.U32.AND P0, PT, R30, RZ, PT ;  /* 0x000000ff1e00720c */ /* 0x004fe20003f05070 */
[----:B------:R-:W-:Y:S01]  /*a020*/  FMUL R0, R0, UR4 ;  /* 0x0000000400007c20 */ /* 0x000fe20008400000 */
[----:B------:R-:W-:Y:S02]  /*a030*/  IMAD.MOV.U32 R5, RZ, RZ, -0x1 ;  /* 0xffffffffff057424 */ /* 0x000fe400078e00ff */
[----:B------:R-:W-:Y:S01]  /*a040*/  ISETP.NE.AND.EX P0, PT, R31, RZ, PT, P0 ;  /* 0x000000ff1f00720c */ /* 0x000fe20003f05300 */
[----:B------:R2:W4:Y:S01]  /*a050*/  F2I.U32.TRUNC.NTZ R13, R0 ;  /* 0x00000000000d7305 */ /* 0x000522000020f000 */
[----:B------:R-:W2:Y:S01]  /*a060*/  LDC R15, c[0x0][0x148] ;  /* 0x00005200ff0f7b82 */ /* 0x000ea20000000800 */
[----:B0-----:R-:W-:-:S02]  /*a070*/  SHF.R.U64 R12, R4, R6, R3 ;  /* 0x00000006040c7219 */ /* 0x001fc40000001203 */
[----:B------:R-:W-:-:S05]  /*a080*/  SHF.R.U32.HI R3, RZ, R6, R3 ;  /* 0x00000006ff037219 */ /* 0x000fca0000011603 */
[----:B------:R-:W0:Y:S01]  /*a090*/  LDC R20, c[0x0][0x600] ;  /* 0x00018000ff147b82 */ /* 0x000e220000000800 */
[-CC-:B-1----:R-:W-:Y:S02]  /*a0a0*/  SHF.R.U64 R10, R12, R8.reuse, R3.reuse ;  /* 0x000000080c0a7219 */ /* 0x182fe40000001203 */
[----:B------:R-:W-:-:S05]  /*a0b0*/  SHF.R.U32.HI R3, RZ, R8, R3 ;  /* 0x00000008ff037219 */ /* 0x000fca0000011603 */
[----:B------:R-:W1:Y:S01]  /*a0c0*/  LDC R21, c[0x0][0x648] ;  /* 0x00019200ff157b82 */ /* 0x000e620000000800 */
[-C--:B---3--:R-:W-:Y:S02]  /*a0d0*/  SHF.L.U32 R4, R5, R28.reuse, RZ ;  /* 0x0000001c05047219 */ /* 0x088fe400000006ff */
[-CC-:B------:R-:W-:Y:S02]  /*a0e0*/  SHF.R.U64 R14, R10, R28.reuse, R3.reuse ;  /* 0x0000001c0a0e7219 */ /* 0x180fe40000001203 */
[----:B------:R-:W-:Y:S02]  /*a0f0*/  SHF.R.U32.HI R5, RZ, R28, R3 ;  /* 0x0000001cff057219 */ /* 0x000fe40000011603 */
[----:B------:R-:W-:Y:S01]  /*a100*/  LOP3.LUT R153, RZ, R4, RZ, 0x33, !PT ;  /* 0x00000004ff997212 */ /* 0x000fe200078e33ff */
[----:B------:R-:W3:Y:S01]  /*a110*/  LDC R25, c[0x0][0x638] ;  /* 0x00018e00ff197b82 */ /* 0x000ee20000000800 */
[----:B------:R-:W-:Y:S01]  /*a120*/  SHF.L.U32 R28, R7, R28, RZ ;  /* 0x0000001c071c7219 */ /* 0x000fe200000006ff */
[----:B------:R-:W-:-:S06]  /*a130*/  IMAD.MOV.U32 R4, RZ, RZ, R14 ;  /* 0x000000ffff047224 */ /* 0x000fcc00078e000e */
[----:B------:R-:W0:Y:S01]  /*a140*/  LDC R27, c[0x0][0x610] ;  /* 0x00018400ff1b7b82 */ /* 0x000e220000000800 */
[----:B----4-:R-:W-:Y:S05]  /*a150*/  @!P0 BRA `(.L_x_285) ;  /* 0x0000000000288947 */ /* 0x010fea0003800000 */
[----:B------:R-:W4:Y:S02]  /*a160*/  LDC R3, c[0x0][0x64c] ;  /* 0x00019300ff037b82 */ /* 0x000f240000000800 */
[----:B----4-:R-:W-:-:S05]  /*a170*/  IADD3 R3, P0, R14, R3, RZ ;  /* 0x000000030e037210 */ /* 0x010fca0007f1e0ff */
        /* <DEDUP_REMOVED lines=8> */
.L_x_285:
[----:B------:R-:W-:Y:S01]  /*a200*/  ISETP.NE.AND P0, PT, R2, 0x1, PT ;  /* 0x000000010200780c */ /* 0x000fe20003f05270 */
[----:B------:R-:W-:Y:S01]  /*a210*/  IMAD.MOV R13, RZ, RZ, -R13 ;  /* 0x000000ffff0d7224 */ /* 0x000fe200078e0a0d */
[----:B-12---:R-:W-:Y:S01]  /*a220*/  SHF.R.U64 R0, R4, R21, R5 ;  /* 0x0000001504007219 */ /* 0x006fe20000001205 */
[----:B0-----:R-:W-:Y:S01]  /*a230*/  VIADD R5, R20, 0xffffffff ;  /* 0xffffffff14057836 */ /* 0x001fe20000000000 */
[----:B------:R-:W-:-:S03]  /*a240*/  LOP3.LUT R153, R10, R153, RZ, 0xc0, !PT ;  /* 0x000000990a997212 */ /* 0x000fc600078ec0ff */
[----:B------:R-:W-:Y:S01]  /*a250*/  IMAD.MOV R3, RZ, RZ, -R0 ;  /* 0x000000ffff037224 */ /* 0x000fe200078e0a00 */
[----:B------:R-:W-:Y:S01]  /*a260*/  LOP3.LUT R5, R12, R5, RZ, 0xc0, !PT ;  /* 0x000000050c057212 */ /* 0x000fe200078ec0ff */
[----:B------:R-:W-:Y:S02]  /*a270*/  IMAD R153, R28, R0, R153 ;  /* 0x000000001c997224 */ /* 0x000fe400078e0299 */
[----:B---3--:R-:W-:Y:S02]  /*a280*/  IMAD R0, R3, R25, R14 ;  /* 0x0000001903007224 */ /* 0x008fe400078e020e */
[----:B------:R-:W-:Y:S02]  /*a290*/  @P0 IMAD R26, R15, R13, R24 ;  /* 0x0000000d0f1a0224 */ /* 0x000fe400078e0218 */
[----:B------:R-:W-:Y:S02]  /*a2a0*/  IMAD R4, R0, R20, R5 ;  /* 0x0000001400047224 */ /* 0x000fe400078e0205 */
[----:B------:R-:W-:-:S02]  /*a2b0*/  IMAD R153, R153, R27, R26 ;  /* 0x0000001b99997224 */ /* 0x000fc400078e021a */
[----:B------:R-:W-:-:S03]  /*a2c0*/  IMAD.MOV.U32 R3, RZ, RZ, 0x1 ;  /* 0x00000001ff037424 */ /* 0x000fc600078e00ff */
[----:B------:R-:W-:Y:S02]  /*a2d0*/  SEL R152, R4, R153, !P0 ;  /* 0x0000009904987207 */ /* 0x000fe40004000000 */
[----:B------:R-:W-:Y:S02]  /*a2e0*/  PRMT R0, R3, 0x7610, R0 ;  /* 0x0000761003007816 */ /* 0x000fe40000000000 */
[----:B------:R-:W-:-:S07]  /*a2f0*/  SEL R153, R153, R4, !P0 ;  /* 0x0000000499997207 */ /* 0x000fce0004000000 */
.L_x_283:
[----:B------:R-:W-:-:S13]  /*a300*/  LOP3.LUT P0, RZ, R0, 0xff, RZ, 0xc0, !PT ;  /* 0x000000ff00ff7812 */ /* 0x000fda000780c0ff */
[----:B------:R-:W-:Y:S05]  /*a310*/  @P0 BRA `(.L_x_286) ;  /* 0xffffff6800f40947 */ /* 0x000fea000383ffff */
[----:B------:R-:W-:Y:S05]  /*a320*/  EXIT ;  /* 0x000000000000794d */ /* 0x000fea0003800000 */
.L_x_3:
[----:B0-----:R-:W-:Y:S01]  /*a330*/  ULDC.64 UR4, c[0x0][0x650] ;  /* 0x0001940000047ab9 */ /* 0x001fe20000000a00 */
        /* <DEDUP_REMOVED lines=25> */
.L_x_288:
[--C-:B------:R-:W-:Y:S01]  /*a4d0*/  SHF.R.U64 R12, R10, R14, R11.reuse ;  /* 0x0000000e0a0c7219 */ /* 0x100fe2000000120b */
[----:B------:R-:W0:Y:S01]  /*a4e0*/  LDC R22, c[0x0][0x618] ;  /* 0x00018600ff167b82 */ /* 0x000e220000000800 */
[----:B------:R-:W-:Y:S01]  /*a4f0*/  I2FP.F32.U32 R6, R4 ;  /* 0x0000000400067245 */ /* 0x000fe20000201000 */
[----:B------:R-:W-:Y:S01]  /*a500*/  ULDC UR4, c[0x0][0x150] ;  /* 0x0000540000047ab9 */ /* 0x000fe20000000800 */
[----:B------:R-:W-:Y:S02]  /*a510*/  SHF.R.U32.HI R5, RZ, R14, R11 ;  /* 0x0000000eff057219 */ /* 0x000fe4000001160b */
[----:B------:R-:W-:Y:S01]  /*a520*/  IADD3 R9, P0, RZ, -R12, RZ ;  /* 0x8000000cff097210 */ /* 0x000fe20007f1e0ff */
[----:B------:R-:W-:Y:S01]  /*a530*/  FMUL R11, R6, UR4 ;  /* 0x00000004060b7c20 */ /* 0x000fe20008400000 */
[----:B------:R-:W-:Y:S01]  /*a540*/  ULDC UR4, c[0x0][0x154] ;  /* 0x0000550000047ab9 */ /* 0x000fe20000000800 */
[----:B------:R-:W1:Y:S02]  /*a550*/  LDC.64 R24, c[0x0][0x640] ;  /* 0x00019000ff187b82 */ /* 0x000e640000000a00 */
[----:B------:R-:W-:-:S02]  /*a560*/  IMAD.X R5, RZ, RZ, ~R5, P0 ;  /* 0x000000ffff057224 */ /* 0x000fc400000e0e05 */
[----:B------:R-:W2:Y:S01]  /*a570*/  F2I.U32.TRUNC.NTZ R11, R11 ;  /* 0x0000000b000b7305 */ /* 0x000ea2000020f000 */
[----:B------:R-:W-:-:S03]  /*a580*/  IMAD.WIDE.U32 R6, R9, R20, R16 ;  /* 0x0000001409067225 */ /* 0x000fc600078e0010 */
[----:B------:R-:W3:Y:S01]  /*a590*/  LDC R13, c[0x0][0x144] ;  /* 0x00005100ff0d7b82 */ /* 0x000ee20000000800 */
[----:B------:R-:W-:-:S04]  /*a5a0*/  IMAD R8, R5, R20, RZ ;  /* 0x0000001405087224 */ /* 0x000fc800078e02ff */
[----:B------:R-:W-:Y:S02]  /*a5b0*/  IMAD R5, R9, R21, R8 ;  /* 0x0000001509057224 */ /* 0x000fe400078e0208 */
[----:B------:R-:W-:Y:S01]  /*a5c0*/  IMAD.MOV.U32 R8, RZ, RZ, -0x1 ;  /* 0xffffffffff087424 */ /* 0x000fe200078e00ff */
[----:B------:R-:W4:Y:S01]  /*a5d0*/  LDC R14, c[0x0][0x608] ;  /* 0x00018200ff0e7b82 */ /* 0x000f220000000800 */
[----:B------:R-:W-:Y:S01]  /*a5e0*/  IMAD.IADD R5, R7, 0x1, R5 ;  /* 0x0000000107057824 */ /* 0x000fe200078e0205 */
[----:B------:R-:W-:-:S04]  /*a5f0*/  I2FP.F32.U32 R7, R3 ;  /* 0x0000000300077245 */ /* 0x000fc80000201000 */
[-C--:B0-----:R-:W-:Y:S01]  /*a600*/  SHF.R.U64 R10, R6, R22.reuse, R5 ;  /* 0x00000016060a7219 */ /* 0x081fe20000001205 */
[----:B--2---:R-:W-:Y:S01]  /*a610*/  IMAD.MOV R6, RZ, RZ, -R11 ;  /* 0x000000ffff067224 */ /* 0x004fe200078e0a0b */
[----:B------:R-:W0:Y:S01]  /*a620*/  LDC R9, c[0x0][0x658] ;  /* 0x00019600ff097b82 */ /* 0x000e220000000800 */
[----:B-1----:R-:W-:Y:S01]  /*a630*/  ISETP.NE.U32.AND P0, PT, R24, RZ, PT ;  /* 0x000000ff1800720c */ /* 0x002fe20003f05070 */
[----:B------:R-:W-:Y:S01]  /*a640*/  FMUL R7, R7, UR4 ;  /* 0x0000000407077c20 */ /* 0x000fe20008400000 */
[----:B------:R-:W-:Y:S02]  /*a650*/  SHF.R.U32.HI R5, RZ, R22, R5 ;  /* 0x00000016ff057219 */ /* 0x000fe40000011605 */
[----:B------:R-:W-:-:S03]  /*a660*/  ISETP.NE.AND.EX P0, PT, R25, RZ, PT, P0 ;  /* 0x000000ff1900720c */ /* 0x000fc60003f05300 */
[----:B------:R-:W1:Y:S01]  /*a670*/  LDC R20, c[0x0][0x148] ;  /* 0x00005200ff147b82 */ /* 0x000e620000000800 */
[----:B---3--:R-:W-:Y:S02]  /*a680*/  IMAD R23, R13, R6, R4 ;  /* 0x000000060d177224 */ /* 0x008fe400078e0204 */
[----:B------:R-:W-:-:S05]  /*a690*/  IMAD.MOV.U32 R6, RZ, RZ, 0x1 ;  /* 0x00000001ff067424 */ /* 0x000fca00078e00ff */
[----:B------:R-:W2:Y:S01]  /*a6a0*/  LDC R21, c[0x0][0x600] ;  /* 0x00018000ff157b82 */ /* 0x000ea20000000800 */
[-CC-:B----4-:R-:W-:Y:S02]  /*a6b0*/  SHF.R.U64 R13, R10, R14.reuse, R5.reuse ;  /* 0x0000000e0a0d7219 */ /* 0x190fe40000001205 */
[----:B------:R-:W-:Y:S02]  /*a6c0*/  SHF.R.U32.HI R4, RZ, R14, R5 ;  /* 0x0000000eff047219 */ /* 0x000fe40000011605 */
[----:B------:R3:W4:Y:S03]  /*a6d0*/  F2I.U32.TRUNC.NTZ R14, R7 ;  /* 0x00000007000e7305 */ /* 0x000726000020f000 */
[----:B------:R-:W1:Y:S01]  /*a6e0*/  LDC R26, c[0x0][0x648] ;  /* 0x00019200ff1a7b82 */ /* 0x000e620000000800 */
[-C--:B0-----:R-:W-:Y:S02]  /*a6f0*/  SHF.R.U64 R15, R13, R9.reuse, R4 ;  /* 0x000000090d0f7219 */ /* 0x081fe40000001204 */
[----:B------:R-:W-:-:S02]  /*a700*/  SHF.L.U32 R8, R8, R9, RZ ;  /* 0x0000000908087219 */ /* 0x000fc400000006ff */
[-C--:B------:R-:W-:Y:S01]  /*a710*/  SHF.R.U32.HI R5, RZ, R9.reuse, R4 ;  /* 0x00000009ff057219 */ /* 0x080fe20000011604 */
[----:B------:R-:W-:Y:S01]  /*a720*/  IMAD.MOV.U32 R4, RZ, RZ, R15 ;  /* 0x000000ffff047224 */ /* 0x000fe200078e000f */
[----:B------:R-:W-:Y:S01]  /*a730*/  SHF.L.U32 R22, R6, R9, RZ ;  /* 0x0000000906167219 */ /* 0x000fe200000006ff */
[----:B------:R-:W0:Y:S01]  /*a740*/  LDC R27, c[0x0][0x638] ;  /* 0x00018e00ff1b7b82 */ /* 0x000e220000000800 */
[----:B------:R-:W-:-:S07]  /*a750*/  LOP3.LUT R28, RZ, R8, RZ, 0x33, !PT ;  /* 0x00000008ff1c7212 */ /* 0x000fce00078e33ff */
        /* <DEDUP_REMOVED lines=12> */
.L_x_289:
[----:B------:R-:W-:Y:S01]  /*a820*/  ISETP.NE.AND P0, PT, R2, 0x1, PT ;  /* 0x000000010200780c */ /* 0x000fe20003f05270 */
[----:B--2---:R-:W-:Y:S01]  /*a830*/  VIADD R7, R21, 0xffffffff ;  /* 0xffffffff15077836 */ /* 0x004fe20000000000 */
[----:B-1----:R-:W-:Y:S01]  /*a840*/  SHF.R.U64 R5, R4, R26, R5 ;  /* 0x0000001a04057219 */ /* 0x002fe20000001205 */
[----:B------:R-:W-:Y:S01]  /*a850*/  IMAD.MOV R14, RZ, RZ, -R14 ;  /* 0x000000ffff0e7224 */ /* 0x000fe200078e0a0e */
[----:B------:R-:W-:Y:S01]  /*a860*/  LOP3.LUT R4, R13, R28, RZ, 0xc0, !PT ;  /* 0x0000001c0d047212 */ /* 0x000fe200078ec0ff */
[----:B------:R-:W-:Y:S01]  /*a870*/  IMAD.MOV.U32 R8, RZ, RZ, R12 ;  /* 0x000000ffff087224 */ /* 0x000fe200078e000c */
[----:B------:R-:W-:Y:S01]  /*a880*/  LOP3.LUT R10, R10, R7, RZ, 0xc0, !PT ;  /* 0x000000070a0a7212 */ /* 0x000fe200078ec0ff */
[----:B------:R-:W-:Y:S02]  /*a890*/  IMAD.MOV R6, RZ, RZ, -R5 ;  /* 0x000000ffff067224 */ /* 0x000fe400078e0a05 */
[----:B------:R-:W-:-:S04]  /*a8a0*/  IMAD R4, R22, R5, R4 ;  /* 0x0000000516047224 */ /* 0x000fc800078e0204 */
[----:B------:R-:W-:Y:S02]  /*a8b0*/  @P0 IMAD R23, R20, R14, R3 ;  /* 0x0000000e14170224 */ /* 0x000fe400078e0203 */
[----:B0-----:R-:W-:Y:S02]  /*a8c0*/  IMAD R3, R6, R27, R15 ;  /* 0x0000001b06037224 */ /* 0x001fe400078e020f */
[----:B------:R-:W-:Y:S02]  /*a8d0*/  IMAD R7, R4, R29, R23 ;  /* 0x0000001d04077224 */ /* 0x000fe400078e0217 */
[----:B------:R-:W-:Y:S02]  /*a8e0*/  IMAD R4, R3, R21, R10 ;  /* 0x0000001503047224 */ /* 0x000fe400078e020a */
[----:B------:R-:W-:-:S03]  /*a8f0*/  IMAD.MOV.U32 R6, RZ, RZ, 0x1 ;  /* 0x00000001ff067424 */ /* 0x000fc600078e00ff */
[----:B------:R-:W-:Y:S02]  /*a900*/  SEL R9, R4, R7, !P0 ;  /* 0x0000000704097207 */ /* 0x000fe40004000000 */
[----:B------:R-:W-:-:S07]  /*a910*/  SEL R7, R7, R4, !P0 ;  /* 0x0000000407077207 */ /* 0x000fce0004000000 */
.L_x_287:
[----:B------:R-:W-:-:S08]  /*a920*/  NOP ;  /* 0x0000000000007918 */ /* 0x000fd00000000000 */
[----:B------:R-:W0:-:S00]  /*a930*/  USETMAXREG.DEALLOC.CTAPOOL 0x28 ;  /* 0x00000028000079c8 */ /* 0x000e0000080e0500 */
[----:B0-----:R-:W-:-:S13]  /*a940*/  ISETP.NE.AND P0, PT, R0, RZ, PT ;  /* 0x000000ff0000720c */ /* 0x001fda0003f05270 */
[----:B------:R-:W-:Y:S05]  /*a950*/  @P0 EXIT ;  /* 0x000000000000094d */ /* 0x000fea0003800000 */
[----:B------:R-:W-:Y:S01]  /*a960*/  LOP3.LUT P0, RZ, R6, 0xff, RZ, 0xc0, !PT ;  /* 0x000000ff06ff7812 */ /* 0x000fe2000780c0ff */
[----:B------:R-:W-:Y:S02]  /*a970*/  IMAD.MOV.U32 R3, RZ, RZ, 0x1 ;  /* 0x00000001ff037424 */ /* 0x000fe400078e00ff */
[----:B------:R-:W-:-:S10]  /*a980*/  IMAD.MOV.U32 R0, RZ, RZ, RZ ;  /* 0x000000ffff007224 */ /* 0x000fd400078e00ff */
[----:B------:R-:W-:Y:S05]  /*a990*/  @!P0 BRA `(.L_x_290) ;  /* 0x0000000c00648947 */ /* 0x000fea0003800000 */
[----:B------:R-:W0:Y:S01]  /*a9a0*/  LDC R0, c[0x0][0x28c] ;  /* 0x0000a300ff007b82 */ /* 0x000e220000000800 */
[----:B------:R-:W-:Y:S01]  /*a9b0*/  ULDC UR5, c[0x0][0x658] ;  /* 0x0001960000057ab9 */ /* 0x000fe20000000800 */
[----:B------:R-:W-:Y:S01]  /*a9c0*/  UMOV UR7, 0xffffffff ;  /* 0xffffffff00077882 */ /* 0x000fe20000000000 */
[----:B------:R-:W-:Y:S01]  /*a9d0*/  ULDC UR6, c[0x0][0xc] ;  /* 0x0000030000067ab9 */ /* 0x000fe20000000800 */
[----:B------:R-:W-:Y:S01]  /*a9e0*/  USHF.L.U32 UR9, UR7, UR5, URZ ;  /* 0x0000000507097299 */ /* 0x000fe2000800063f */
[C---:B------:R-:W-:Y:S01]  /*a9f0*/  LOP3.LUT P2, RZ, R18.reuse, 0x7f, RZ, 0xc0, !PT ;  /* 0x0000007f12ff7812 */ /* 0x040fe2000784c0ff */
[----:B------:R-:W-:Y:S01]  /*aa00*/  UMOV UR8, 0x1 ;  /* 0x0000000100087882 */ /* 0x000fe20000000000 */
[----:B------:R-:W-:Y:S01]  /*aa10*/  ULDC UR7, c[0x0][0x10] ;  /* 0x0000040000077ab9 */ /* 0x000fe20000000800 */
[----:B------:R-:W-:Y:S01]  /*aa20*/  LOP3.LUT P0, RZ, R18, 0x1f, RZ, 0xc0, !PT ;  /* 0x0000001f12ff7812 */ /* 0x000fe2000780c0ff */
[----:B------:R-:W-:Y:S01]  /*aa30*/  UIMAD.WIDE.U32 UR6, UR6, UR7, URZ ;  /* 0x00000007060672a5 */ /* 0x000fe2000f8e003f */
[----:B------:R-:W-:Y:S01]  /*aa40*/  BSSY B0, `(.L_x_290) ;  /* 0x00000ce000007945 */ /* 0x000fe20003800000 */
[----:B------:R-:W-:Y:S01]  /*aa50*/  USHF.L.U32 UR5, UR8, UR5, URZ ;  /* 0x0000000508057299 */ /* 0x000fe2000800063f */
[----:B------:R-:W-:Y:S01]  /*aa60*/  IMAD.MOV.U32 R11, RZ, RZ, 0x1 ;  /* 0x00000001ff0b7424 */ /* 0x000fe200078e00ff */
[----:B------:R-:W-:Y:S01]  /*aa70*/  LOP3.LUT R18, R19, 0x2, RZ, 0xfc, !PT ;  /* 0x0000000213127812 */ /* 0x000fe200078efcff */
[----:B------:R-:W-:Y:S01]  /*aa80*/  ULDC UR8, c[0x0][0x14] ;  /* 0x0000050000087ab9 */ /* 0x000fe20000000800 */
[----:B------:R-:W-:Y:S01]  /*aa90*/  PLOP3.LUT P0, PT, P0, P2, PT, 0x8a, 0x0 ;  /* 0x000000000000781c */ /* 0x000fe20000705172 */
[----:B------:R-:W-:-:S02]  /*aaa0*/  UIMAD.WIDE.U32 UR30, UR6, UR8, URZ ;  /* 0x00000008061e72a5 */ /* 0x000fc4000f8e003f */
[----:B------:R-:W-:Y:S01]  /*aab0*/  UIMAD UR7, UR7, UR8, URZ ;  /* 0x00000008070772a4 */ /* 0x000fe2000f8e023f */
[----:B------:R-:W-:Y:S01]  /*aac0*/  ULDC UR4, c[0x0][0x600] ;  /* 0x0001800000047ab9 */ /* 0x000fe20000000800 */
[----:B------:R-:W-:Y:S02]  /*aad0*/  ULOP3.LUT UR6, URZ, UR9, URZ, 0x33, !UPT ;  /* 0x000000093f067292 */ /* 0x000fe4000f8e333f */
[----:B------:R-:W-:Y:S01]  /*aae0*/  UIADD3 UR4, UR4, -0x1, URZ ;  /* 0xffffffff04047890 */ /* 0x000fe2000fffe03f */
[----:B0-----:R-:W-:Y:S01]  /*aaf0*/  VIADD R0, R0, 0x7f ;  /* 0x0000007f00007836 */ /* 0x001fe20000000000 */
[----:B------:R-:W-:Y:S01]  /*ab00*/  UIADD3 UR7, UR31, UR7, URZ ;  /* 0x000000071f077290 */ /* 0x000fe2000fffe03f */
[----:B------:R-:W-:-:S03]  /*ab10*/  ULDC.64 UR38, c[0x0][0x198] ;  /* 0x0000660000267ab9 */ /* 0x000fc60000000a00 */
[----:B------:R-:W-:-:S04]  /*ab20*/  SHF.R.S32.HI R3, RZ, 0x1f, R0 ;  /* 0x0000001fff037819 */ /* 0x000fc80000011400 */
[----:B------:R-:W-:Y:S01]  /*ab30*/  LEA.HI R3, R3, R0, RZ, 0x7 ;  /* 0x0000000003037211 */ /* 0x000fe200078f38ff */
[----:B------:R-:W-:-:S03]  /*ab40*/  IMAD.MOV.U32 R0, RZ, RZ, RZ ;  /* 0x000000ffff007224 */ /* 0x000fc600078e00ff */
[----:B------:R-:W-:Y:S01]  /*ab50*/  SHF.R.S32.HI R13, RZ, 0x7, R3 ;  /* 0x00000007ff0d7819 */ /* 0x000fe20000011403 */
[----:B------:R-:W-:-:S04]  /*ab60*/  IMAD.MOV.U32 R3, RZ, RZ, 0x1 ;  /* 0x00000001ff037424 */ /* 0x000fc800078e00ff */
[----:B------:R-:W-:-:S07]  /*ab70*/  VIADD R10, R13, 0x1 ;  /* 0x000000010d0a7836 */ /* 0x000fce0000000000 */
.L_x_302:
[----:B------:R-:W-:-:S03]  /*ab80*/  UMOV UR8, 0xffffffff ;  /* 0xffffffff00087882 */ /* 0x000fc60000000000 */
[----:B------:R-:W-:Y:S05]  /*ab90*/  BRA.DIV UR8, `(.L_x_291) ;  /* 0x0000000e08887947 */ /* 0x000fea000b800000 */
[----:B------:R-:W-:-:S13]  /*aba0*/  ELECT P6, URZ, PT ;  /* 0x00000000003f782f */ /* 0x000fda00038c0000 */
.L_x_311:
[----:B------:R-:W0:Y:S01]  /*abb0*/  LDC R4, c[0x0][0x28c] ;  /* 0x0000a300ff047b82 */ /* 0x000e220000000800 */
[----:B------:R-:W-:Y:S01]  /*abc0*/  BSSY B1, `(.L_x_292) ;  /* 0x0000043000017945 */ /* 0x000fe20003800000 */
[----:B0-----:R-:W-:-:S13]  /*abd0*/  ISETP.LT.OR P6, PT, R4, 0x1, !P6 ;  /* 0x000000010400780c */ /* 0x001fda00077c1670 */
[----:B------:R-:W-:Y:S05]  /*abe0*/  @P6 BRA `(.L_x_293) ;  /* 0x0000000400006947 */ /* 0x000fea0003800000 */
[----:B------:R-:W-:Y:S02]  /*abf0*/  IMAD.SHL.U32 R14, R7, 0x80, RZ ;  /* 0x00000080070e7824 */ /* 0x000fe400078e00ff */
[----:B------:R-:W-:Y:S02]  /*ac00*/  IMAD.SHL.U32 R15, R9, 0x100, RZ ;  /* 0x00000100090f7824 */ /* 0x000fe400078e00ff */
[----:B------:R-:W-:Y:S02]  /*ac10*/  IMAD.MOV.U32 R20, RZ, RZ, RZ ;  /* 0x000000ffff147224 */ /* 0x000fe400078e00ff */
[----:B------:R-:W-:Y:S02]  /*ac20*/  IMAD.MOV.U32 R4, RZ, RZ, R10 ;  /* 0x000000ffff047224 */ /* 0x000fe400078e000a */
[----:B------:R-:W-:Y:S02]  /*ac30*/  IMAD.MOV.U32 R5, RZ, RZ, R3 ;  /* 0x000000ffff057224 */ /* 0x000fe400078e0003 */
[----:B------:R-:W-:-:S07]  /*ac40*/  IMAD.MOV.U32 R6, RZ, RZ, R0 ;  /* 0x000000ffff067224 */ /* 0x000fce00078e0000 */
.L_x_297:
[----:B------:R-:W0:Y:S01]  /*ac50*/  S2R R12, SR_CgaCtaId ;  /* 0x00000000000c7919 */ /* 0x000e220000008800 */
[----:B------:R-:W-:Y:S01]  /*ac60*/  MOV R7, 0x400 ;  /* 0x0000040000077802 */ /* 0x000fe20000000f00 */
[----:B------:R-:W1:Y:S03]  /*ac70*/  @!P2 LDC R9, c[0x0][0x500] ;  /* 0x00014000ff09ab82 */ /* 0x000e660000000800 */
[----:B0-----:R-:W-:Y:S02]  /*ac80*/  LEA R21, R12, R7, 0x18 ;  /* 0x000000070c157211 */ /* 0x001fe400078ec0ff */
[----:B------:R-:W-:-:S03]  /*ac90*/  SHF.L.U32 R7, R5, 0x1f, RZ ;  /* 0x0000001f05077819 */ /* 0x000fc600000006ff */
[----:B------:R-:W-:-:S04]  /*aca0*/  IMAD R12, R6, 0x8, R21 ;  /* 0x00000008060c7824 */ /* 0x000fc800078e0215 */
[----:B------:R-:W0:Y:S02]  /*acb0*/  SYNCS.PHASECHK.TRANS64.TRYWAIT P1, [R12+URZ+0x10], R7 ;  /* 0x000010070c0075a7 */ /* 0x000e24000802017f */
[----:B01----:R-:W-:Y:S05]  /*acc0*/  @!P1 BRA `(.L_x_294) ;  /* 0x0000000c005c9947 */ /* 0x003fea0003800000 */
.L_x_312:
[----:B0-----:R-:W-:Y:S01]  /*acd0*/  PRMT R7, R18, 0x9910, RZ ;  /* 0x0000991012077816 */ /* 0x001fe200000000ff */
[----:B------:R0:W-:Y:S03]  /*ace0*/  @!P2 SYNCS.ARRIVE.TRANS64 RZ, [R12+URZ], R9 ;  /* 0x000000090cffa9a7 */ /* 0x0001e6000800003f */
[----:B------:R-:W-:-:S13]  /*acf0*/  ISETP.NE.AND P1, PT, R7, 0x2, PT ;  /* 0x000000020700780c */ /* 0x000fda0003f25270 */
[----:B0-----:R-:W-:Y:S05]  /*ad00*/  @P1 BRA `(.L_x_295) ;  /* 0x0000000000041947 */ /* 0x001fea0003800000 */
[----:B------:R-:W-:Y:S01]  /*ad10*/  BPT.TRAP 0x1 ;  /* 0x000000040000795c */ /* 0x000fe20000300000 */
.L_x_295:
[----:B------:R-:W-:Y:S05]  /*ad20*/  @P0 BRA `(.L_x_296) ;  /* 0x0000000000040947 */ /* 0x000fea0003800000 */
[----:B------:R-:W-:Y:S01]  /*ad30*/  BPT.TRAP 0x1 ;  /* 0x000000040000795c */ /* 0x000fe20000300000 */
.L_x_296:
[--C-:B------:R-:W-:Y:S01]  /*ad40*/  IMAD R7, R6, 0x8000, R21.reuse ;  /* 0x0000800006077824 */ /* 0x100fe200078e0215 */
[----:B------:R-:W-:Y:S01]  /*ad50*/  R2UR UR34, R20 ;  /* 0x00000000142272ca */ /* 0x000fe200000e0000 */
[----:B------:R-:W-:Y:S01]  /*ad60*/  IMAD R21, R6, 0x10000, R21 ;  /* 0x0001000006157824 */ /* 0x000fe200078e0215 */
[----:B------:R-:W-:Y:S01]  /*ad70*/  R2UR UR33, R12 ;  /* 0x000000000c2172ca */ /* 0x000fe200000e0000 */
[----:B------:R-:W-:Y:S01]  /*ad80*/  VIADD R4, R4, 0xffffffff ;  /* 0xffffffff04047836 */ /* 0x000fe20000000000 */
[----:B------:R-:W-:Y:S01]  /*ad90*/  R2UR UR24, R7 ;  /* 0x00000000071872ca */ /* 0x000fe200000e0000 */
[----:B------:R-:W-:Y:S01]  /*ada0*/  UIADD3 UR14, UP0, UR38, 0xf0, URZ ;  /* 0x000000f0260e7890 */ /* 0x000fe2000ff1e03f */
[----:B------:R-:W-:Y:S01]  /*adb0*/  R2UR UR8, R21 ;  /* 0x00000000150872ca */ /* 0x000fe200000e0000 */
[----:B------:R-:W-:Y:S01]  /*adc0*/  UIADD3 UR40, UP1, UR38, 0x1f0, URZ ;  /* 0x000001f026287890 */ /* 0x000fe2000ff3e03f */
[----:B------:R-:W-:Y:S01]  /*add0*/  R2UR UR36, R8 ;  /* 0x00000000082472ca */ /* 0x000fe200000e0000 */
[----:B------:R-:W-:Y:S01]  /*ade0*/  UIADD3.X UR15, URZ, UR39, URZ, UP0, !UPT ;  /* 0x000000273f0f7290 */ /* 0x000fe200087fe43f */
[----:B------:R-:W-:Y:S01]  /*adf0*/  R2UR UR35, R14 ;  /* 0x000000000e2372ca */ /* 0x000fe200000e0000 */
[----:B------:R-:W-:Y:S01]  /*ae00*/  UIADD3.X UR41, URZ, UR39, URZ, UP1, !UPT ;  /* 0x000000273f297290 */ /* 0x000fe20008ffe43f */
[----:B------:R-:W-:Y:S01]  /*ae10*/  R2UR UR19, R15 ;  /* 0x000000000f1372ca */ /* 0x000fe200000e0000 */
[----:B------:R-:W-:Y:S01]  /*ae20*/  UIADD3 UR26, UR34, 0x40, URZ ;  /* 0x00000040221a7890 */ /* 0x000fe2000fffe03f */
[----:B------:R-:W-:Y:S01]  /*ae30*/  ISETP.GT.AND P3, PT, R4, 0x1, PT ;  /* 0x000000010400780c */ /* 0x000fe20003f64270 */
[----:B------:R-:W-:Y:S01]  /*ae40*/  VIADD R6, R6, 0x1 ;  /* 0x0000000106067836 */ /* 0x000fe20000000000 */
[----:B------:R-:W-:Y:S01]  /*ae50*/  UMOV UR22, 0x0 ;  /* 0x0000000000167882 */ /* 0x000fe20000000000 */
[----:B------:R-:W-:Y:S01]  /*ae60*/  UIADD3 UR32, UR24, 0x100, URZ ;  /* 0x0000010018207890 */ /* 0x000fe2000fffe03f */
[----:B------:R-:W-:Y:S01]  /*ae70*/  VIADD R20, R20, 0x80 ;  /* 0x0000008014147836 */ /* 0x000fe20000000000 */
[----:B------:R-:W-:Y:S01]  /*ae80*/  UIADD3 UR24, UR24, 0x4100, URZ ;  /* 0x0000410018187890 */ /* 0x000fe2000fffe03f */
[----:B------:R-:W-:Y:S01]  /*ae90*/  ISETP.NE.AND P1, PT, R6, 0x2, PT ;  /* 0x000000020600780c */ /* 0x000fe20003f25270 */
[----:B------:R-:W-:-:S02]  /*aea0*/  UIADD3 UR16, UR8, 0x10100, URZ ;  /* 0x0001010008107890 */ /* 0x000fc4000fffe03f */
[----:B------:R-:W-:Y:S01]  /*aeb0*/  UIADD3 UR8, UR8, 0x18100, URZ ;  /* 0x0001810008087890 */ /* 0x000fe2000fffe03f */
[----:B------:R-:W-:Y:S01]  /*aec0*/  SEL R12, RZ, 0x1, P1 ;  /* 0x00000001ff0c7807 */ /* 0x000fe20000800000 */
[----:B------:R-:W-:Y:S01]  /*aed0*/  UMOV UR23, 0x10000000 ;  /* 0x1000000000177882 */ /* 0x000fe20000000000 */
[----:B------:R-:W-:Y:S01]  /*aee0*/  UMOV UR25, UR33 ;  /* 0x0000002100197c82 */ /* 0x000fe20008000000 */
[----:B------:R-:W-:Y:S01]  /*aef0*/  UMOV UR28, UR36 ;  /* 0x00000024001c7c82 */ /* 0x000fe20008000000 */
[----:B------:R-:W-:Y:S01]  /*af00*/  UMOV UR27, UR35 ;  /* 0x00000023001b7c82 */ /* 0x000fe20008000000 */
[----:B------:R-:W-:Y:S01]  /*af10*/  UMOV UR17, UR33 ;  /* 0x0000002100117c82 */ /* 0x000fe20008000000 */
[----:B------:R-:W-:Y:S01]  /*af20*/  UMOV UR18, UR34 ;  /* 0x0000002200127c82 */ /* 0x000fe20008000000 */
[----:B------:R-:W-:Y:S01]  /*af30*/  UMOV UR20, UR36 ;  /* 0x0000002400147c82 */ /* 0x000fe20008000000 */
[----:B------:R0:W-:Y:S01]  /*af40*/  UTMALDG.3D [UR32], [UR14], desc[UR22] ;  /* 0x000016200e0075b4 */ /* 0x0001e20008011000 */
[----:B------:R-:W-:Y:S01]  /*af50*/  UMOV UR9, UR33 ;  /* 0x0000002100097c82 */ /* 0x000fe20008000000 */
[----:B------:R-:W-:Y:S01]  /*af60*/  UMOV UR11, UR19 ;  /* 0x00000013000b7c82 */ /* 0x000fe20008000000 */
[----:B------:R-:W-:Y:S01]  /*af70*/  UMOV UR12, UR36 ;  /* 0x00000024000c7c82 */ /* 0x000fe20008000000 */
[----:B------:R-:W-:Y:S01]  /*af80*/  UMOV UR10, UR26 ;  /* 0x0000001a000a7c82 */ /* 0x000fe20008000000 */
[----:B------:R-:W-:-:S02]  /*af90*/  LOP3.LUT R5, R5, R12, RZ, 0x3c, !PT ;  /* 0x0000000c05057212 */ /* 0x000fc400078e3cff */
[----:B------:R-:W-:Y:S01]  /*afa0*/  SEL R6, R6, RZ, P1 ;  /* 0x000000ff06067207 */ /* 0x000fe20000800000 */
[----:B------:R0:W-:Y:S01]  /*afb0*/  UTMALDG.3D [UR24], [UR14], desc[UR22] ;  /* 0x000016180e0075b4 */ /* 0x0001e20008011000 */
[----:B------:R0:W-:Y:S01]  /*afc0*/  UTMALDG.3D [UR16], [UR40], desc[UR22] ;  /* 0x00001610280075b4 */ /* 0x0001e20008011000 */
[----:B------:R0:W-:Y:S02]  /*afd0*/  UTMALDG.3D [UR8], [UR40], desc[UR22] ;  /* 0x00001608280075b4 */ /* 0x0001e40008011000 */
[----:B0-----:R-:W-:Y:S05]  /*afe0*/  @P3 BRA `(.L_x_297) ;  /* 0xfffffffc00183947 */ /* 0x001fea000383ffff */
.L_x_293:
[----:B------:R-:W-:Y:S05]  /*aff0*/  BSYNC B1 ;  /* 0x0000000000017941 */ /* 0x000fea0003800000 */
.L_x_292:
[----:B------:R-:W-:Y:S01]  /*b000*/  LOP3.LUT P3, RZ, R11, 0xff, RZ, 0xc0, !PT ;  /* 0x000000ff0bff7812 */ /* 0x000fe2000786c0ff */
[----:B------:R-:W-:Y:S01]  /*b010*/  IMAD.IADD R0, R13, 0x1, R0 ;  /* 0x000000010d007824 */ /* 0x000fe200078e0200 */
[----:B------:R-:W-:Y:S01]  /*b020*/  IADD3 R16, P4, R16, UR30, RZ ;  /* 0x0000001e10107c10 */ /* 0x000fe2000ff9e0ff */
[----:B------:R-:W-:Y:S01]  /*b030*/  ULDC.64 UR8, c[0x0][0x650] ;  /* 0x0001940000087ab9 */ /* 0x000fe20000000a00 */
[----:B------:R-:W-:Y:S01]  /*b040*/  BSSY B1, `(.L_x_298) ;  /* 0x000006b000017945 */ /* 0x000fe20003800000 */
[----:B------:R-:W-:Y:S01]  /*b050*/  IMAD.MOV.U32 R7, RZ, RZ, -0x1 ;  /* 0xffffffffff077424 */ /* 0x000fe200078e00ff */
[----:B------:R-:W-:Y:S01]  /*b060*/  SHF.R.U32.HI R4, RZ, 0x1, R0 ;  /* 0x00000001ff047819 */ /* 0x000fe20000011600 */
[----:B------:R-:W-:Y:S01]  /*b070*/  IMAD.MOV.U32 R9, RZ, RZ, -0x1 ;  /* 0xffffffffff097424 */ /* 0x000fe200078e00ff */
[----:B------:R-:W-:Y:S01]  /*b080*/  ISETP.GT.U32.AND P1, PT, R0, 0x1, PT ;  /* 0x000000010000780c */ /* 0x000fe20003f24070 */
[----:B------:R-:W-:Y:S01]  /*b090*/  IMAD.MOV.U32 R8, RZ, RZ, -0x1 ;  /* 0xffffffffff087424 */ /* 0x000fe200078e00ff */
[----:B------:R-:W-:-:S02]  /*b0a0*/  LOP3.LUT R4, R4, 0x1, RZ, 0xc0, !PT ;  /* 0x0000000104047812 */ /* 0x000fc400078ec0ff */
[----:B------:R-:W-:Y:S01]  /*b0b0*/  ISETP.LT.U32.AND P1, PT, R13, 0x2, P1 ;  /* 0x000000020d00780c */ /* 0x000fe20000f21070 */
[----:B------:R-:W0:Y:S01]  /*b0c0*/  @P3 S2R R6, SR_CgaCtaId ;  /* 0x0000000000063919 */ /* 0x000e220000008800 */
[----:B------:R-:W-:Y:S02]  /*b0d0*/  @P3 MOV R5, 0x400 ;  /* 0x0000040000053802 */ /* 0x000fe40000000f00 */
[----:B------:R-:W-:Y:S02]  /*b0e0*/  IADD3.X R17, R17, UR7, RZ, P4, !PT ;  /* 0x0000000711117c10 */ /* 0x000fe4000a7fe4ff */
[----:B------:R-:W-:Y:S02]  /*b0f0*/  ISETP.GE.U32.AND P4, PT, R16, UR8, PT ;  /* 0x0000000810007c0c */ /* 0x000fe4000bf86070 */
[----:B------:R-:W-:Y:S02]  /*b100*/  LOP3.LUT R0, R0, 0x1, RZ, 0xc0, !PT ;  /* 0x0000000100007812 */ /* 0x000fe400078ec0ff */
[----:B------:R-:W-:-:S02]  /*b110*/  PRMT R11, RZ, 0x7610, R11 ;  /* 0x00007610ff0b7816 */ /* 0x000fc4000000000b */
[----:B0-----:R-:W-:-:S04]  /*b120*/  @P3 LEA R5, R6, R5, 0x18 ;  /* 0x0000000506053211 */ /* 0x001fc800078ec0ff */
[----:B------:R0:W-:Y:S01]  /*b130*/  @P3 SYNCS.ARRIVE.TRANS64.A1T0 RZ, [R5+URZ+0x38], RZ ;  /* 0x000038ff05ff39a7 */ /* 0x0001e2000810003f */
[----:B------:R-:W-:Y:S02]  /*b140*/  ISETP.NE.U32.AND P3, PT, R4, 0x1, PT ;  /* 0x000000010400780c */ /* 0x000fe40003f65070 */
[----:B------:R-:W-:Y:S02]  /*b150*/  SEL R4, RZ, 0x1, !P1 ;  /* 0x00000001ff047807 */ /* 0x000fe40004800000 */
[----:B------:R-:W-:Y:S02]  /*b160*/  ISETP.GE.U32.AND.EX P1, PT, R17, UR9, PT, P4 ;  /* 0x0000000911007c0c */ /* 0x000fe4000bf26140 */
[----:B------:R-:W-:-:S04]  /*b170*/  ISETP.GT.U32.AND P3, PT, R13, 0x1, !P3 ;  /* 0x000000010d00780c */ /* 0x000fc80005f64070 */
[----:B0-----:R-:W-:-:S04]  /*b180*/  SEL R5, RZ, 0x1, !P3 ;  /* 0x00000001ff057807 */ /* 0x001fc80005800000 */
[--C-:B------:R-:W-:Y:S02]  /*b190*/  LOP3.LUT R3, R5, R3, R4.reuse, 0x96, !PT ;  /* 0x0000000305037212 */ /* 0x100fe400078e9604 */
[----:B------:R-:W-:Y:S01]  /*b1a0*/  PRMT R4, RZ, 0x7610, R4 ;  /* 0x00007610ff047816 */ /* 0x000fe20000000004 */
[----:B------:R-:W-:Y:S06]  /*b1b0*/  @P1 BRA `(.L_x_299) ;  /* 0x00000004004c1947 */ /* 0x000fec0003800000 */
[----:B------:R-:W-:Y:S01]  /*b1c0*/  ULDC.64 UR8, c[0x0][0x628] ;  /* 0x00018a0000087ab9 */ /* 0x000fe20000000a00 */
[----:B------:R-:W0:Y:S01]  /*b1d0*/  S2R R14, SR_CTAID.X ;  /* 0x00000000000e7919 */ /* 0x000e220000002500 */
[----:B------:R-:W-:Y:S01]  /*b1e0*/  ISETP.NE.U32.AND P1, PT, RZ, UR8, PT ;  /* 0x00000008ff007c0c */ /* 0x000fe2000bf25070 */
[----:B------:R-:W-:Y:S01]  /*b1f0*/  ULDC UR11, c[0x0][0x630] ;  /* 0x00018c00000b7ab9 */ /* 0x000fe20000000800 */
[----:B------:R-:W-:Y:S01]  /*b200*/  IMAD.MOV.U32 R4, RZ, RZ, R16 ;  /* 0x000000ffff047224 */ /* 0x000fe200078e0010 */
[----:B------:R-:W1:Y:S01]  /*b210*/  S2R R12, SR_CTAID.Y ;  /* 0x00000000000c7919 */ /* 0x000e620000002600 */
[----:B------:R-:W-:Y:S01]  /*b220*/  ISETP.NE.AND.EX P1, PT, RZ, UR9, PT, P1 ;  /* 0x00000009ff007c0c */ /* 0x000fe2000bf25310 */
[----:B------:R-:W-:-:S12]  /*b230*/  IMAD.MOV.U32 R5, RZ, RZ, R17 ;  /* 0x000000ffff057224 */ /* 0x000fd800078e0011 */
[----:B------:R-:W-:Y:S05]  /*b240*/  @!P1 BRA `(.L_x_300) ;  /* 0x0000000000289947 */ /* 0x000fea0003800000 */
[----:B------:R-:W-:Y:S02]  /*b250*/  ULDC UR10, c[0x0][0x634] ;  /* 0x00018d00000a7ab9 */ /* 0x000fe40000000800 */
[----:B------:R-:W-:-:S05]  /*b260*/  IADD3 R9, P1, R16, UR10, RZ ;  /* 0x0000000a10097c10 */ /* 0x000fca000ff3e0ff */
[----:B------:R-:W-:-:S04]  /*b270*/  IMAD.X R15, RZ, RZ, R17, P1 ;  /* 0x000000ffff0f7224 */ /* 0x000fc800008e0611 */
[----:B------:R-:W-:-:S04]  /*b280*/  IMAD.WIDE.U32 R6, R15, UR8, RZ ;  /* 0x000000080f067c25 */ /* 0x000fc8000f8e00ff */
[----:B------:R-:W-:-:S04]  /*b290*/  IMAD.WIDE.U32 R6, P1, R9, UR9, R6 ;  /* 0x0000000909067c25 */ /* 0x000fc8000f820006 */
[----:B------:R-:W-:-:S04]  /*b2a0*/  IMAD.WIDE.U32 R8, R9, UR8, RZ ;  /* 0x0000000809087c25 */ /* 0x000fc8000f8e00ff */
[----:B------:R-:W-:Y:S01]  /*b2b0*/  IMAD.X R5, RZ, RZ, RZ, P1 ;  /* 0x000000ffff057224 */ /* 0x000fe200008e06ff */
[----:B------:R-:W-:Y:S01]  /*b2c0*/  IADD3 RZ, P1, R9, R6, RZ ;  /* 0x0000000609ff7210 */ /* 0x000fe20007f3e0ff */
[----:B------:R-:W-:-:S04]  /*b2d0*/  IMAD.MOV.U32 R4, RZ, RZ, R7 ;  /* 0x000000ffff047224 */ /* 0x000fc800078e0007 */
[----:B------:R-:W-:-:S08]  /*b2e0*/  IMAD.WIDE.U32.X R4, R15, UR9, R4, P1 ;  /* 0x000000090f047c25 */ /* 0x000fd000088e0404 */
.L_x_300:
[--C-:B------:R-:W-:Y:S01]  /*b2f0*/  SHF.R.U64 R8, R4, UR11, R5.reuse ;  /* 0x0000000b04087c19 */ /* 0x100fe20008001205 */
[----:B------:R-:W-:Y:S01]  /*b300*/  ULDC.64 UR8, c[0x0][0x620] ;  /* 0x0001880000087ab9 */ /* 0x000fe20000000a00 */
[----:B------:R-:W-:Y:S01]  /*b310*/  SHF.R.U32.HI R4, RZ, UR11, R5 ;  /* 0x0000000bff047c19 */ /* 0x000fe20008011605 */
[----:B------:R-:W2:Y:S01]  /*b320*/  LDC R25, c[0x0][0x144] ;  /* 0x00005100ff197b82 */ /* 0x000ea20000000800 */
[----:B------:R-:W-:Y:S01]  /*b330*/  IADD3 R7, P1, RZ, -R8, RZ ;  /* 0x80000008ff077210 */ /* 0x000fe20007f3e0ff */
[----:B------:R-:W-:Y:S01]  /*b340*/  ULDC.64 UR12, c[0x0][0x640] ;  /* 0x00019000000c7ab9 */ /* 0x000fe20000000a00 */
[----:B0-----:R-:W-:Y:S01]  /*b350*/  I2FP.F32.U32 R9, R14 ;  /* 0x0000000e00097245 */ /* 0x001fe20000201000 */
[----:B------:R-:W-:Y:S02]  /*b360*/  ULDC UR10, c[0x0][0x608] ;  /* 0x00018200000a7ab9 */ /* 0x000fe40000000800 */
[----:B------:R-:W-:Y:S01]  /*b370*/  IMAD.X R4, RZ, RZ, ~R4, P1 ;  /* 0x000000ffff047224 */ /* 0x000fe200008e0e04 */
[----:B------:R-:W-:Y:S01]  /*b380*/  ISETP.NE.U32.AND P1, PT, RZ, UR12, PT ;  /* 0x0000000cff007c0c */ /* 0x000fe2000bf25070 */
[----:B------:R-:W0:Y:S02]  /*b390*/  LDC R21, c[0x0][0x148] ;  /* 0x00005200ff157b82 */ /* 0x000e240000000800 */
[----:B------:R-:W-:Y:S01]  /*b3a0*/  IMAD R6, R4, UR8, RZ ;  /* 0x0000000804067c24 */ /* 0x000fe2000f8e02ff */
[----:B------:R-:W-:Y:S01]  /*b3b0*/  ISETP.NE.AND.EX P1, PT, RZ, UR13, PT, P1 ;  /* 0x0000000dff007c0c */ /* 0x000fe2000bf25310 */
[----:B------:R-:W-:Y:S01]  /*b3c0*/  IMAD.WIDE.U32 R4, R7, UR8, R16 ;  /* 0x0000000807047c25 */ /* 0x000fe2000f8e0010 */
[----:B------:R-:W-:-:S03]  /*b3d0*/  ULDC UR8, c[0x0][0x150] ;  /* 0x0000540000087ab9 */ /* 0x000fc60000000800 */
[----:B------:R-:W-:Y:S02]  /*b3e0*/  IMAD R7, R7, UR9, R6 ;  /* 0x0000000907077c24 */ /* 0x000fe4000f8e0206 */
[----:B------:R-:W-:Y:S01]  /*b3f0*/  FMUL R6, R9, UR8 ;  /* 0x0000000809067c20 */ /* 0x000fe20008400000 */
[----:B------:R-:W-:Y:S01]  /*b400*/  ULDC UR8, c[0x0][0x618] ;  /* 0x0001860000087ab9 */ /* 0x000fe20000000800 */
[----:B------:R-:W-:Y:S01]  /*b410*/  ULDC UR9, c[0x0][0x154] ;  /* 0x0000550000097ab9 */ /* 0x000fe20000000800 */
[----:B------:R-:W-:-:S03]  /*b420*/  IMAD.IADD R5, R5, 0x1, R7 ;  /* 0x0000000105057824 */ /* 0x000fc600078e0207 */
[----:B------:R-:W3:Y:S02]  /*b430*/  F2I.U32.TRUNC.NTZ R6, R6 ;  /* 0x0000000600067305 */ /* 0x000ee4000020f000 */
[----:B------:R-:W-:Y:S02]  /*b440*/  SHF.R.U64 R9, R4, UR8, R5 ;  /* 0x0000000804097c19 */ /* 0x000fe40008001205 */
[----:B-1----:R-:W-:-:S05]  /*b450*/  I2FP.F32.U32 R4, R12 ;  /* 0x0000000c00047245 */ /* 0x002fca0000201000 */
[----:B------:R-:W-:Y:S01]  /*b460*/  FMUL R22, R4, UR9 ;  /* 0x0000000904167c20 */ /* 0x000fe20008400000 */
[----:B------:R-:W-:Y:S01]  /*b470*/  SHF.R.U32.HI R4, RZ, UR8, R5 ;  /* 0x00000008ff047c19 */ /* 0x000fe20008011605 */
[----:B------:R-:W-:-:S03]  /*b480*/  ULDC UR8, c[0x0][0x658] ;  /* 0x0001960000087ab9 */ /* 0x000fc60000000800 */
[--C-:B------:R-:W-:Y:S01]  /*b490*/  SHF.R.U64 R20, R9, UR10, R4.reuse ;  /* 0x0000000a09147c19 */ /* 0x100fe20008001204 */
[----:B------:R-:W1:Y:S01]  /*b4a0*/  F2I.U32.TRUNC.NTZ R22, R22 ;  /* 0x0000001600167305 */ /* 0x000e62000020f000 */
[----:B------:R-:W-:Y:S01]  /*b4b0*/  SHF.R.U32.HI R5, RZ, UR10, R4 ;  /* 0x0000000aff057c19 */ /* 0x000fe20008011604 */
[----:B---3--:R-:W-:-:S03]  /*b4c0*/  IMAD.MOV R6, RZ, RZ, -R6 ;  /* 0x000000ffff067224 */ /* 0x008fc600078e0a06 */
[--C-:B------:R-:W-:Y:S01]  /*b4d0*/  SHF.R.U64 R15, R20, UR8, R5.reuse ;  /* 0x00000008140f7c19 */ /* 0x100fe20008001205 */
[----:B--2---:R-:W-:Y:S01]  /*b4e0*/  IMAD R14, R25, R6, R14 ;  /* 0x00000006190e7224 */ /* 0x004fe200078e020e */
[----:B------:R-:W-:-:S03]  /*b4f0*/  SHF.R.U32.HI R23, RZ, UR8, R5 ;  /* 0x00000008ff177c19 */ /* 0x000fc60008011605 */
[----:B------:R-:W-:Y:S02]  /*b500*/  IMAD.MOV.U32 R4, RZ, RZ, R15 ;  /* 0x000000ffff047224 */ /* 0x000fe400078e000f */
[----:B------:R-:W-:Y:S01]  /*b510*/  IMAD.MOV.U32 R5, RZ, RZ, R23 ;  /* 0x000000ffff057224 */ /* 0x000fe200078e0017 */
[----:B-1----:R-:W-:Y:S06]  /*b520*/  @!P1 BRA `(.L_x_301) ;  /* 0x0000000000289947 */ /* 0x002fec0003800000 */
[----:B------:R-:W-:Y:S02]  /*b530*/  ULDC UR8, c[0x0][0x64c] ;  /* 0x0001930000087ab9 */ /* 0x000fe40000000800 */
[----:B------:R-:W-:-:S05]  /*b540*/  IADD3 R5, P1, R15, UR8, RZ ;  /* 0x000000080f057c10 */ /* 0x000fca000ff3e0ff */
[----:B------:R-:W-:-:S04]  /*b550*/  IMAD.X R23, RZ, RZ, R23, P1 ;  /* 0x000000ffff177224 */ /* 0x000fc800008e0617 */
[----:B------:R-:W-:-:S04]  /*b560*/  IMAD.WIDE.U32 R6, R23, UR12, RZ ;  /* 0x0000000c17067c25 */ /* 0x000fc8000f8e00ff */
[----:B------:R-:W-:-:S04]  /*b570*/  IMAD.WIDE.U32 R6, P1, R5, UR13, R6 ;  /* 0x0000000d05067c25 */ /* 0x000fc8000f820006 */
[----:B------:R-:W-:-:S04]  /*b580*/  IMAD.WIDE.U32 R4, R5, UR12, RZ ;  /* 0x0000000c05047c25 */ /* 0x000fc8000f8e00ff */
[----:B------:R-:W-:Y:S01]  /*b590*/  IMAD.MOV.U32 R4, RZ, RZ, R7 ;  /* 0x000000ffff047224 */ /* 0x000fe200078e0007 */
[----:B------:R-:W-:Y:S01]  /*b5a0*/  IADD3 RZ, P3, R5, R6, RZ ;  /* 0x0000000605ff7210 */ /* 0x000fe20007f7e0ff */
[----:B------:R-:W-:-:S04]  /*b5b0*/  IMAD.X R5, RZ, RZ, RZ, P1 ;  /* 0x000000ffff057224 */ /* 0x000fc800008e06ff */
[----:B------:R-:W-:-:S08]  /*b5c0*/  IMAD.WIDE.U32.X R4, R23, UR13, R4, P3 ;  /* 0x0000000d17047c25 */ /* 0x000fd000098e0404 */
.L_x_301:
[----:B------:R-:W-:Y:S01]  /*b5d0*/  ISETP.NE.AND P1, PT, R2, 0x1, PT ;  /* 0x000000010200780c */ /* 0x000fe20003f25270 */
[----:B------:R-:W-:Y:S01]  /*b5e0*/  ULDC UR8, c[0x0][0x648] ;  /* 0x0001920000087ab9 */ /* 0x000fe20000000800 */
[----:B------:R-:W-:Y:S01]  /*b5f0*/  LOP3.LUT R20, R20, UR6, RZ, 0xc0, !PT ;  /* 0x0000000614147c12 */ /* 0x000fe2000f8ec0ff */
[----:B------:R-:W-:Y:S01]  /*b600*/  IMAD.MOV R22, RZ, RZ, -R22 ;  /* 0x000000ffff167224 */ /* 0x000fe200078e0a16 */
[----:B------:R-:W-:Y:S01]  /*b610*/  SHF.R.U64 R5, R4, UR8, R5 ;  /* 0x0000000804057c19 */ /* 0x000fe20008001205 */
[----:B------:R-:W-:Y:S01]  /*b620*/  ULDC UR8, c[0x0][0x638] ;  /* 0x00018e0000087ab9 */ /* 0x000fe20000000800 */
[----:B------:R-:W-:Y:S01]  /*b630*/  LOP3.LUT R6, R9, UR4, RZ, 0xc0, !PT ;  /* 0x0000000409067c12 */ /* 0x000fe2000f8ec0ff */
[----:B------:R-:W-:Y:S02]  /*b640*/  ULDC UR9, c[0x0][0x610] ;  /* 0x0001840000097ab9 */ /* 0x000fe40000000800 */
[----:B------:R-:W-:Y:S02]  /*b650*/  IMAD.MOV R4, RZ, RZ, -R5 ;  /* 0x000000ffff047224 */ /* 0x000fe400078e0a05 */
[----:B------:R-:W-:-:S02]  /*b660*/  IMAD R5, R5, UR5, R20 ;  /* 0x0000000505057c24 */ /* 0x000fc4000f8e0214 */
[----:B0-----:R-:W-:Y:S02]  /*b670*/  @P1 IMAD R14, R21, R22, R12 ;  /* 0x00000016150e1224 */ /* 0x001fe400078e020c */
[----:B------:R-:W-:Y:S01]  /*b680*/  IMAD R15, R4, UR8, R15 ;  /* 0x00000008040f7c24 */ /* 0x000fe2000f8e020f */
[----:B------:R-:W-:Y:S01]  /*b690*/  ULDC UR8, c[0x0][0x600] ;  /* 0x0001800000087ab9 */ /* 0x000fe20000000800 */
[----:B------:R-:W-:Y:S02]  /*b6a0*/  IMAD R14, R5, UR9, R14 ;  /* 0x00000009050e7c24 */ /* 0x000fe4000f8e020e */
[----:B------:R-:W-:Y:S02]  /*b6b0*/  IMAD R15, R15, UR8, R6 ;  /* 0x000000080f0f7c24 */ /* 0x000fe4000f8e0206 */
[----:B------:R-:W-:-:S03]  /*b6c0*/  IMAD.MOV.U32 R4, RZ, RZ, 0x1 ;  /* 0x00000001ff047424 */ /* 0x000fc600078e00ff */
[----:B------:R-:W-:Y:S02]  /*b6d0*/  SEL R9, R15, R14, !P1 ;  /* 0x0000000e0f097207 */ /* 0x000fe40004800000 */
[----:B------:R-:W-:-:S07]  /*b6e0*/  SEL R7, R14, R15, !P1 ;  /* 0x0000000f0e077207 */ /* 0x000fce0004800000 */
.L_x_299:
[----:B------:R-:W-:Y:S05]  /*b6f0*/  BSYNC B1 ;  /* 0x0000000000017941 */ /* 0x000fea0003800000 */
.L_x_298:
[----:B------:R-:W-:-:S13]  /*b700*/  LOP3.LUT P1, RZ, R4, 0xff, RZ, 0xc0, !PT ;  /* 0x000000ff04ff7812 */ /* 0x000fda000782c0ff */
[----:B------:R-:W-:Y:S05]  /*b710*/  @P1 BRA `(.L_x_302) ;  /* 0xfffffff400181947 */ /* 0x000fea000383ffff */
[----:B------:R-:W-:Y:S05]  /*b720*/  BSYNC B0 ;  /* 0x0000000000007941 */ /* 0x000fea0003800000 */
.L_x_290:
[----:B------:R-:W-:-:S03]  /*b730*/  UMOV UR8, 0xffffffff ;  /* 0xffffffff00087882 */ /* 0x000fc60000000000 */
[----:B------:R-:W-:Y:S05]  /*b740*/  BRA.DIV UR8, `(.L_x_303) ;  /* 0x0000000208d07947 */ /* 0x000fea000b800000 */
[----:B------:R-:W-:-:S13]  /*b750*/  ELECT P6, URZ, PT ;  /* 0x00000000003f782f */ /* 0x000fda00038c0000 */
.L_x_315:
[----:B------:R-:W-:Y:S04]  /*b760*/  BSSY B0, `(.L_x_304) ;  /* 0x0000019000007945 */ /* 0x000fe80003800000 */
[----:B------:R-:W-:Y:S05]  /*b770*/  @!P6 BRA `(.L_x_305) ;  /* 0x00000000005ce947 */ /* 0x000fea0003800000 */
[----:B------:R-:W-:-:S04]  /*b780*/  LOP3.LUT R19, R19, 0x2, RZ, 0xfc, !PT ;  /* 0x0000000213137812 */ /* 0x000fc800078efcff */
[----:B------:R-:W-:-:S13]  /*b790*/  ISETP.NE.AND P0, PT, R19, 0x3, PT ;  /* 0x000000031300780c */ /* 0x000fda0003f05270 */
[----:B------:R-:W-:Y:S05]  /*b7a0*/  @!P0 BRA `(.L_x_306) ;  /* 0x0000000000048947 */ /* 0x000fea0003800000 */
[----:B------:R-:W-:Y:S01]  /*b7b0*/  BPT.TRAP 0x1 ;  /* 0x000000040000795c */ /* 0x000fe20000300000 */
.L_x_306:
[----:B------:R-:W0:Y:S01]  /*b7c0*/  S2R R5, SR_CgaCtaId ;  /* 0x0000000000057919 */ /* 0x000e220000008800 */
[----:B------:R-:W-:Y:S02]  /*b7d0*/  MOV R2, 0x400 ;  /* 0x0000040000027802 */ /* 0x000fe40000000f00 */
[----:B------:R-:W-:Y:S02]  /*b7e0*/  SHF.L.U32 R4, R3, 0x1f, RZ ;  /* 0x0000001f03047819 */ /* 0x000fe400000006ff */
[----:B0-----:R-:W-:-:S05]  /*b7f0*/  LEA R5, R5, R2, 0x18 ;  /* 0x0000000205057211 */ /* 0x001fca00078ec0ff */
[----:B------:R-:W-:-:S04]  /*b800*/  VIADD R5, R5, 0x10 ;  /* 0x0000001005057836 */ /* 0x000fc80000000000 */
[C---:B------:R-:W-:Y:S02]  /*b810*/  IMAD R7, R0.reuse, 0x8, R5 ;  /* 0x0000000800077824 */ /* 0x040fe400078e0205 */
[----:B------:R-:W-:Y:S02]  /*b820*/  VIADD R0, R0, 0x1 ;  /* 0x0000000100007836 */ /* 0x000fe40000000000 */
[----:B------:R-:W0:Y:S03]  /*b830*/  SYNCS.PHASECHK.TRANS64.TRYWAIT P0, [R7+URZ], R4 ;  /* 0x00000004070075a7 */ /* 0x000e26000800017f */
[----:B------:R-:W-:-:S04]  /*b840*/  ISETP.NE.AND P1, PT, R0, 0x2, PT ;  /* 0x000000020000780c */ /* 0x000fc80003f25270 */
[----:B------:R-:W-:Y:S02]  /*b850*/  SEL R2, RZ, 0x1, P1 ;  /* 0x00000001ff027807 */ /* 0x000fe40000800000 */
[----:B------:R-:W-:Y:S02]  /*b860*/  SEL R0, R0, RZ, P1 ;  /* 0x000000ff00007207 */ /* 0x000fe40000800000 */
[----:B------:R-:W-:Y:S01]  /*b870*/  LOP3.LUT R2, R3, R2, RZ, 0x3c, !PT ;  /* 0x0000000203027212 */ /* 0x000fe200078e3cff */
[----:B0-----:R-:W-:Y:S06]  /*b880*/  @!P0 BRA `(.L_x_307) ;  /* 0x0000000000a08947 */ /* 0x001fec0003800000 */
.L_x_316:
[----:B------:R-:W-:Y:S01]  /*b890*/  IMAD R5, R0, 0x8, R5 ;  /* 0x0000000800057824 */ /* 0x000fe200078e0205 */
[----:B------:R-:W-:-:S07]  /*b8a0*/  SHF.L.U32 R0, R2, 0x1f, RZ ;  /* 0x0000001f02007819 */ /* 0x000fce00000006ff */
.L_x_308:
[----:B-1----:R1:W2:Y:S02]  /*b8b0*/  SYNCS.PHASECHK.TRANS64.TRYWAIT P0, [R5+URZ], R0 ;  /* 0x00000000050075a7 */ /* 0x0022a4000800017f */
[----:B--2---:R-:W-:Y:S05]  /*b8c0*/  @!P0 NANOSLEEP.SYNCS 0x989680 ;  /* 0x009896800000895d */ /* 0x004fea0003900000 */
[----:B------:R-:W2:Y:S02]  /*b8d0*/  @!P0 SYNCS.PHASECHK.TRANS64 P0, [R5+URZ], R0 ;  /* 0x00000000050085a7 */ /* 0x000ea4000800007f */
[----:B--2---:R-:W-:Y:S05]  /*b8e0*/  @!P0 BRA `(.L_x_308) ;  /* 0xfffffffc00f08947 */ /* 0x004fea000383ffff */
.L_x_305:
[----:B------:R-:W-:Y:S05]  /*b8f0*/  BSYNC B0 ;  /* 0x0000000000007941 */ /* 0x000fea0003800000 */
.L_x_304:
[----:B------:R-:W-:Y:S05]  /*b900*/  EXIT ;  /* 0x000000000000794d */ /* 0x000fea0003800000 */
.L_x_17:
[----:B---3--:R3:W4:Y:S02]  /*b910*/  SYNCS.PHASECHK.TRANS64.TRYWAIT P1, [R3+URZ], R0 ;  /* 0x00000000030075a7 */ /* 0x008724000802017f */
[----:B----4-:R-:W-:Y:S05]  /*b920*/  @!P1 NANOSLEEP.SYNCS 0x989680 ;  /* 0x009896800000995d */ /* 0x010fea0003900000 */
[----:B------:R-:W4:Y:S02]  /*b930*/  @!P1 SYNCS.PHASECHK.TRANS64 P1, [R3+URZ], R0 ;  /* 0x00000000030095a7 */ /* 0x000f24000802007f */
[----:B----4-:R-:W-:Y:S05]  /*b940*/  @!P1 BRA `(.L_x_17) ;  /* 0xfffffffc00f09947 */ /* 0x010fea000383ffff */
[----:B------:R-:W-:Y:S05]  /*b950*/  BRA `(.L_x_16) ;  /* 0xffffff58001c7947 */ /* 0x000fea000383ffff */
.L_x_22:
[----:B-1----:R-:W-:-:S04]  /*b960*/  IMAD.U32 R4, RZ, RZ, UR9 ;  /* 0x00000009ff047e24 */ /* 0x002fc8000f8e00ff */
[----:B------:R1:W2:Y:S03]  /*b970*/  SYNCS.PHASECHK.TRANS64.TRYWAIT P1, [R4+URZ], R3 ;  /* 0x00000003040075a7 */ /* 0x0002a6000802017f */
[----:B--2---:R-:W-:Y:S05]  /*b980*/  @!P1 NANOSLEEP.SYNCS 0x989680 ;  /* 0x009896800000995d */ /* 0x004fea0003900000 */
[----:B------:R-:W2:Y:S02]  /*b990*/  @!P1 SYNCS.PHASECHK.TRANS64 P1, [R4+URZ], R3 ;  /* 0x00000003040095a7 */ /* 0x000ea4000802007f */
[----:B--2---:R-:W-:Y:S05]  /*b9a0*/  @!P1 BRA `(.L_x_22) ;  /* 0xfffffffc00ec9947 */ /* 0x004fea000383ffff */
[----:B------:R-:W-:Y:S05]  /*b9b0*/  BRA `(.L_x_21) ;  /* 0xffffff5c00887947 */ /* 0x000fea000383ffff */
.L_x_291:
[----:B------:R-:W-:Y:S01]  /*b9c0*/  BSSY B1, `(.L_x_309) ;  /* 0x0000006000017945 */ /* 0x000fe20003800000 */
[----:B------:R-:W-:-:S07]  /*b9d0*/  IMAD.MOV.U32 R15, RZ, RZ, -0x1 ;  /* 0xffffffffff0f7424 */ /* 0x000fce00078e00ff */
[----:B------:R-:W-:Y:S05]  /*b9e0*/  WARPSYNC.COLLECTIVE R15, `(.L_x_310) ;  /* 0x000000000f0c7348 */ /* 0x000fea0003c00000 */
[----:B------:R-:W-:Y:S02]  /*b9f0*/  ELECT P6, UR62, PT ;  /* 0x00000000003e782f */ /* 0x000fe400038c0000 */
[----:B------:R-:W-:Y:S01]  /*ba00*/  MOV R14, UR62 ;  /* 0x0000003e000e7c02 */ /* 0x000fe20008000f00 */
[----:B------:R-:W-:Y:S10]  /*ba10*/  ENDCOLLECTIVE ;  /* 0x000000000000791b */ /* 0x000ff40003800000 */
.L_x_310:
[----:B------:R-:W-:Y:S05]  /*ba20*/  BSYNC B1 ;  /* 0x0000000000017941 */ /* 0x000fea0003800000 */
.L_x_309:
[----:B------:R-:W-:Y:S05]  /*ba30*/  BRA `(.L_x_311) ;  /* 0xfffffff0005c7947 */ /* 0x000fea000383ffff */
.L_x_294:
[----:B0-----:R0:W1:Y:S02]  /*ba40*/  SYNCS.PHASECHK.TRANS64.TRYWAIT P1, [R12+URZ+0x10], R7 ;  /* 0x000010070c0075a7 */ /* 0x001064000802017f */
[----:B-1----:R-:W-:Y:S05]  /*ba50*/  @!P1 NANOSLEEP.SYNCS 0x989680 ;  /* 0x009896800000995d */ /* 0x002fea0003900000 */
[----:B------:R-:W1:Y:S02]  /*ba60*/  @!P1 SYNCS.PHASECHK.TRANS64 P1, [R12+URZ+0x10], R7 ;  /* 0x000010070c0095a7 */ /* 0x000e64000802007f */
[----:B-1----:R-:W-:Y:S05]  /*ba70*/  @!P1 BRA `(.L_x_294) ;  /* 0xfffffffc00f09947 */ /* 0x002fea000383ffff */
[----:B------:R-:W-:Y:S05]  /*ba80*/  BRA `(.L_x_312) ;  /* 0xfffffff000907947 */ /* 0x000fea000383ffff */
.L_x_303:
[----:B------:R-:W-:Y:S01]  /*ba90*/  BSSY B0, `(.L_x_313) ;  /* 0x0000006000007945 */ /* 0x000fe20003800000 */
[----:B------:R-:W-:-:S07]  /*baa0*/  IMAD.MOV.U32 R15, RZ, RZ, -0x1 ;  /* 0xffffffffff0f7424 */ /* 0x000fce00078e00ff */
[----:B------:R-:W-:Y:S05]  /*bab0*/  WARPSYNC.COLLECTIVE R15, `(.L_x_314) ;  /* 0x000000000f0c7348 */ /* 0x000fea0003c00000 */
[----:B------:R-:W-:Y:S02]  /*bac0*/  ELECT P6, UR62, PT ;  /* 0x00000000003e782f */ /* 0x000fe400038c0000 */
[----:B------:R-:W-:Y:S01]  /*bad0*/  MOV R14, UR62 ;  /* 0x0000003e000e7c02 */ /* 0x000fe20008000f00 */
[----:B------:R-:W-:Y:S10]  /*bae0*/  ENDCOLLECTIVE ;  /* 0x000000000000791b */ /* 0x000ff40003800000 */
.L_x_314:
[----:B------:R-:W-:Y:S05]  /*baf0*/  BSYNC B0 ;  /* 0x0000000000007941 */ /* 0x000fea0003800000 */
.L_x_313:
[----:B------:R-:W-:Y:S05]  /*bb00*/  BRA `(.L_x_315) ;  /* 0xfffffffc00147947 */ /* 0x000fea000383ffff */
.L_x_307:
[----:B0-----:R0:W1:Y:S02]  /*bb10*/  SYNCS.PHASECHK.TRANS64.TRYWAIT P0, [R7+URZ], R4 ;  /* 0x00000004070075a7 */ /* 0x001064000800017f */
[----:B-1----:R-:W-:Y:S05]  /*bb20*/  @!P0 NANOSLEEP.SYNCS 0x989680 ;  /* 0x009896800000895d */ /* 0x002fea0003900000 */
[----:B------:R-:W1:Y:S02]  /*bb30*/  @!P0 SYNCS.PHASECHK.TRANS64 P0, [R7+URZ], R4 ;  /* 0x00000004070085a7 */ /* 0x000e64000800007f */
[----:B-1----:R-:W-:Y:S05]  /*bb40*/  @!P0 BRA `(.L_x_307) ;  /* 0xfffffffc00f08947 */ /* 0x002fea000383ffff */
[----:B------:R-:W-:Y:S05]  /*bb50*/  BRA `(.L_x_316) ;  /* 0xfffffffc004c7947 */ /* 0x000fea000383ffff */
.L_x_317:
[----:B------:R-:W-:-:S00]  /*bb60*/  BRA `(.L_x_317) ;  /* 0xfffffffc00fc7947 */ /* 0x000fc0000383ffff */
[----:B------:R-:W-:-:S00]  /*bb70*/  NOP ;  /* 0x0000000000007918 */ /* 0x000fc00000000000 */
        /* <DEDUP_REMOVED lines=8> */
.L_x_318:


//--------------------- .nv.global.init           --------------------------
	.section	.nv.global.init,"aw",@progbits
.nv.global.init:
	.type		$str$22,@object
	.size		$str$22,($str$23 - $str$22)
$str$22:
        /*0000*/ 	.byte	0x6b, 0x5f, 0x74, 0x69, 0x6c, 0x65, 0x5f, 0x63, 0x6f, 0x75, 0x6e, 0x74, 0x20, 0x3e, 0x3d, 0x20
        /*0010*/ 	.byte	0x31, 0x00
	.type		$str$23,@object
	.size		$str$23,(__unnamed_1 - $str$23)
$str$23:
        /*0012*/ 	.byte	0x2f, 0x74, 0x6d, 0x70, 0x2f, 0x63, 0x75, 0x74, 0x6c, 0x61, 0x73, 0x73, 0x5f, 0x73, 0x77, 0x65
        /*0022*/ 	.byte	0x65, 0x70, 0x5f, 0x73, 0x72, 0x63, 0x2f, 0x69, 0x6e, 0x63, 0x6c, 0x75, 0x64, 0x65, 0x2f, 0x63
        /*0032*/ 	.byte	0x75, 0x74, 0x6c, 0x61, 0x73, 0x73, 0x2f, 0x67, 0x65, 0x6d, 0x6d, 0x2f, 0x63, 0x6f, 0x6c, 0x6c
        /*0042*/ 	.byte	0x65, 0x63, 0x74, 0x69, 0x76, 0x65, 0x2f, 0x73, 0x6d, 0x39, 0x30, 0x5f, 0x6d, 0x6d, 0x61, 0x5f
        /*0052*/ 	.byte	0x74, 0x6d, 0x61, 0x5f, 0x67, 0x6d, 0x6d, 0x61, 0x5f, 0x73, 0x73, 0x5f, 0x77, 0x61, 0x72, 0x70
        /*0062*/ 	.byte	0x73, 0x70, 0x65, 0x63, 0x69, 0x61, 0x6c, 0x69, 0x7a, 0x65, 0x64, 0x2e, 0x68, 0x70, 0x70, 0x00
	.type		__unnamed_1,@object
	.size		__unnamed_1,(.L_0 - __unnamed_1)
__unnamed_1:
        /*0072*/ 	.byte	0x76, 0x6f, 0x69, 0x64, 0x20, 0x63, 0x75, 0x74, 0x6c, 0x61, 0x73, 0x73, 0x3a, 0x3a, 0x67, 0x65
        /* <DEDUP_REMOVED lines=179> */
        /*0bb2*/ 	.byte	0x65, 0x3a, 0x3a, 0x69, 0x64, 0x65, 0x6e, 0x74, 0x69, 0x74, 0x79, 0x5d, 0x00
.L_0:


//--------------------- .nv.shared._ZN7cutlass13device_kernelINS_4gemm6kernel13GemmUniversalIN4cute5tupleIJiiiiEEENS1_10collective13CollectiveMmaINS1_34MainloopSm90TmaGmmaWarpSpecializedILi2ENS5_IJNS4_1CILi1EEESB_SB_EEENS1_35KernelTmaWarpSpecializedCooperativeEEENS5_IJNSA_ILi128EEENSA_ILi256EEESF_EEENS_6half_tENS5_IJlSB_lEEESI_SJ_NS4_8TiledMMAINS4_8MMA_AtomIJNS4_4SM904GMMA26MMA_64x256x16_F32F16F16_SSILNSN_5MajorE0ELSP_0ELNSN_7ScaleInE1ELSQ_1EEEEEENS4_6LayoutINS5_IJNSA_ILi2EEESB_SB_EEENS5_IJSB_NSA_ILi0EEESW_EEEEENS5_IJNS4_10UnderscoreESZ_SZ_EEEEENS4_13SM90_TMA_LOADENS4_14ComposedLayoutINS4_7SwizzleILi3ELi4ELi3EEENS4_18smem_ptr_flag_bitsILi16EEENST_INS5_IJNSA_ILi8EEENSA_ILi64EEEEEENS5_IJS19_SB_EEEEEEEvNS4_8identityES12_S1D_vS1E_EENS_8epilogue10collective6detail29Sm90TmaWarpSpecializedAdapterINS1H_15DefaultEpilogueISI_SJ_SJ_NS1G_6thread17LinearCombinationISI_Li1EffLNS1L_9ScaleType4KindE0ELNS_15FloatRoundStyleE2ESI_EENS1_15EpilogueDefaultEEEEEvvEEEEvNT_6ParamsE --------------------------
	.section	.nv.shared._ZN7cutlass13device_kernelINS_4gemm6kernel13GemmUniversalIN4cute5tupleIJiiiiEEENS1_10collective13CollectiveMmaINS1_34MainloopSm90TmaGmmaWarpSpecializedILi2ENS5_IJNS4_1CILi1EEESB_SB_EEENS1_35KernelTmaWarpSpecializedCooperativeEEENS5_IJNSA_ILi128EEENSA_ILi256EEESF_EEENS_6half_tENS5_IJlSB_lEEESI_SJ_NS4_8TiledMMAINS4_8MMA_AtomIJNS4_4SM904GMMA26MMA_64x256x16_F32F16F16_SSILNSN_5MajorE0ELSP_0ELNSN_7ScaleInE1ELSQ_1EEEEEENS4_6LayoutINS5_IJNSA_ILi2EEESB_SB_EEENS5_IJSB_NSA_ILi0EEESW_EEEEENS5_IJNS4_10UnderscoreESZ_SZ_EEEEENS4_13SM90_TMA_LOADENS4_14ComposedLayoutINS4_7SwizzleILi3ELi4ELi3EEENS4_18smem_ptr_flag_bitsILi16EEENST_INS5_IJNSA_ILi8EEENSA_ILi64EEEEEENS5_IJS19_SB_EEEEEEEvNS4_8identityES12_S1D_vS1E_EENS_8epilogue10collective6detail29Sm90TmaWarpSpecializedAdapterINS1H_15DefaultEpilogueISI_SJ_SJ_NS1G_6thread17LinearCombinationISI_Li1EffLNS1L_9ScaleType4KindE0ELNS_15FloatRoundStyleE2ESI_EENS1_15EpilogueDefaultEEEEEvvEEEEvNT_6ParamsE,"aw",@nobits
	.sectionflags	@""
	.align	16
	.zero		1024


//--------------------- .nv.shared.reserved.0     --------------------------
	.section	.nv.shared.reserved.0,"aw",@nobits
	.weak		__nv_reservedSMEM_offset_0_alias
	.size		__nv_reservedSMEM_offset_0_alias, 0, 0
	.other		__nv_reservedSMEM_offset_0_alias,@"STO_CUDA_RESERVED_SHARED STV_DEFAULT"
__nv_reservedSMEM_offset_0_alias:
	.zero		0


//--------------------- .nv.global                --------------------------
	.section	.nv.global,"aw",@nobits
.nv.global:
	.type		_ZN40_INTERNAL_b4f02023_4_k_cu_d31ad040_238504cute1_E,@object
	.size		_ZN40_INTERNAL_b4f02023_4_k_cu_d31ad040_238504cute1_E,(_ZN40_INTERNAL_b4f02023_4_k_cu_d31ad040_238504cuda3std3__45__cpo6cbeginE - _ZN40_INTERNAL_b4f02023_4_k_cu_d31ad040_238504cute1_E)
_ZN40_INTERNAL_b4f02023_4_k_cu_d31ad040_238504cute1_E:
	.zero		1
	.type		_ZN40_INTERNAL_b4f02023_4_k_cu_d31ad040_238504cuda3std3__45__cpo6cbeginE,@object
	.size		_ZN40_INTERNAL_b4f02023_4_k_cu_d31ad040_238504cuda3std3__45__cpo6cbeginE,(_ZN40_INTERNAL_b4f02023_4_k_cu_d31ad040_238504cuda3std3__48in_placeE - _ZN40_INTERNAL_b4f02023_4_k_cu_d31ad040_238504cuda3std3__45__cpo6cbeginE)
_ZN40_INTERNAL_b4f02023_4_k_cu_d31ad040_238504cuda3std3__45__cpo6cbeginE:
	.zero		1
	.type		_ZN40_INTERNAL_b4f02023_4_k_cu_d31ad040_238504cuda3std3__48in_placeE,@object
	.size		_ZN40_INTERNAL_b4f02023_4_k_cu_d31ad040_238504cuda3std3__48in_placeE,(_ZN40_INTERNAL_b4f02023_4_k_cu_d31ad040_238504cuda3std6ranges3__45__cpo9iter_moveE - _ZN40_INTERNAL_b4f02023_4_k_cu_d31ad040_238504cuda3std3__48in_placeE)
_ZN40_INTERNAL_b4f02023_4_k_cu_d31ad040_238504cuda3std3__48in_placeE:
	.zero		1
	.type		_ZN40_INTERNAL_b4f02023_4_k_cu_d31ad040_238504cuda3std6ranges3__45__cpo9iter_moveE,@object
	.size		_ZN40_INTERNAL_b4f02023_4_k_cu_d31ad040_238504cuda3std6ranges3__45__cpo9iter_moveE,(_ZN40_INTERNAL_b4f02023_4_k_cu_d31ad040_238504cuda3std3__45__cpo5beginE - _ZN40_INTERNAL_b4f02023_4_k_cu_d31ad040_238504cuda3std6ranges3__45__cpo9iter_moveE)
_ZN40_INTERNAL_b4f02023_4_k_cu_d31ad040_238504cuda3std6ranges3__45__cpo9iter_moveE:
	.zero		1
	.type		_ZN40_INTERNAL_b4f02023_4_k_cu_d31ad040_238504cuda3std3__45__cpo5beginE,@object
	.size		_ZN40_INTERNAL_b4f02023_4_k_cu_d31ad040_238504cuda3std3__45__cpo5beginE,(_ZN40_INTERNAL_b4f02023_4_k_cu_d31ad040_238504cuda3std3__442_GLOBAL__N__b4f02023_4_k_cu_d31ad040_238506ignoreE - _ZN40_INTERNAL_b4f02023_4_k_cu_d31ad040_238504cuda3std3__45__cpo5beginE)
_ZN40_INTERNAL_b4f02023_4_k_cu_d31ad040_238504cuda3std3__45__cpo5beginE:
	.zero		1
	.type		_ZN40_INTERNAL_b4f02023_4_k_cu_d31ad040_238504cuda3std3__442_GLOBAL__N__b4f02023_4_k_cu_d31ad040_238506ignoreE,@object
	.size		_ZN40_INTERNAL_b4f02023_4_k_cu_d31ad040_238504cuda3std3__442_GLOBAL__N__b4f02023_4_k_cu_d31ad040_238506ignoreE,(_ZN40_INTERNAL_b4f02023_4_k_cu_d31ad040_238504cute7productE - _ZN40_INTERNAL_b4f02023_4_k_cu_d31ad040_238504cuda3std3__442_GLOBAL__N__b4f02023_4_k_cu_d31ad040_238506ignoreE)
_ZN40_INTERNAL_b4f02023_4_k_cu_d31ad040_238504cuda3std3__442_GLOBAL__N__b4f02023_4_k_cu_d31ad040_238506ignoreE:
	.zero		1
	.type		_ZN40_INTERNAL_b4f02023_4_k_cu_d31ad040_238504cute7productE,@object
	.size		_ZN40_INTERNAL_b4f02023_4_k_cu_d31ad040_238504cute7productE,(_ZN40_INTERNAL_b4f02023_4_k_cu_d31ad040_238504cuda3std3__45__cpo3endE - _ZN40_INTERNAL_b4f02023_4_k_cu_d31ad040_238504cute7productE)
_ZN40_INTERNAL_b4f02023_4_k_cu_d31ad040_238504cute7productE:
	.zero		1
	.type		_ZN40_INTERNAL_b4f02023_4_k_cu_d31ad040_238504cuda3std3__45__cpo3endE,@object
	.size		_ZN40_INTERNAL_b4f02023_4_k_cu_d31ad040_238504cuda3std3__45__cpo3endE,(_ZN40_INTERNAL_b4f02023_4_k_cu_d31ad040_238504cuda3std3__419piecewise_constructE - _ZN40_INTERNAL_b4f02023_4_k_cu_d31ad040_238504cuda3std3__45__cpo3endE)
_ZN40_INTERNAL_b4f02023_4_k_cu_d31ad040_238504cuda3std3__45__cpo3endE:
	.zero		1
	.type		_ZN40_INTERNAL_b4f02023_4_k_cu_d31ad040_238504cuda3std3__419piecewise_constructE,@object
	.size		_ZN40_INTERNAL_b4f02023_4_k_cu_d31ad040_238504cuda3std3__419piecewise_constructE,(_ZN40_INTERNAL_b4f02023_4_k_cu_d31ad040_238504cuda3std3__45__cpo4cendE - _ZN40_INTERNAL_b4f02023_4_k_cu_d31ad040_238504cuda3std3__419piecewise_constructE)
_ZN40_INTERNAL_b4f02023_4_k_cu_d31ad040_238504cuda3std3__419piecewise_constructE:
	.zero		1
	.type		_ZN40_INTERNAL_b4f02023_4_k_cu_d31ad040_238504cuda3std3__45__cpo4cendE,@object
	.size		_ZN40_INTERNAL_b4f02023_4_k_cu_d31ad040_238504cuda3std3__45__cpo4cendE,(_ZN40_INTERNAL_b4f02023_4_k_cu_d31ad040_238504cuda3std6ranges3__45__cpo4swapE - _ZN40_INTERNAL_b4f02023_4_k_cu_d31ad040_238504cuda3std3__45__cpo4cendE)
_ZN40_INTERNAL_b4f02023_4_k_cu_d31ad040_238504cuda3std3__45__cpo4cendE:
	.zero		1
	.type		_ZN40_INTERNAL_b4f02023_4_k_cu_d31ad040_238504cuda3std6ranges3__45__cpo4swapE,@object
	.size		_ZN40_INTERNAL_b4f02023_4_k_cu_d31ad040_238504cuda3std6ranges3__45__cpo4swapE,(.L_8 - _ZN40_INTERNAL_b4f02023_4_k_cu_d31ad040_238504cuda3std6ranges3__45__cpo4swapE)
_ZN40_INTERNAL_b4f02023_4_k_cu_d31ad040_238504cuda3std6ranges3__45__cpo4swapE:
	.zero		1
.L_8:


//--------------------- .nv.constant0._ZN7cutlass13device_kernelINS_4gemm6kernel13GemmUniversalIN4cute5tupleIJiiiiEEENS1_10collective13CollectiveMmaINS1_34MainloopSm90TmaGmmaWarpSpecializedILi2ENS5_IJNS4_1CILi1EEESB_SB_EEENS1_35KernelTmaWarpSpecializedCooperativeEEENS5_IJNSA_ILi128EEENSA_ILi256EEESF_EEENS_6half_tENS5_IJlSB_lEEESI_SJ_NS4_8TiledMMAINS4_8MMA_AtomIJNS4_4SM904GMMA26MMA_64x256x16_F32F16F16_SSILNSN_5MajorE0ELSP_0ELNSN_7ScaleInE1ELSQ_1EEEEEENS4_6LayoutINS5_IJNSA_ILi2EEESB_SB_EEENS5_IJSB_NSA_ILi0EEESW_EEEEENS5_IJNS4_10UnderscoreESZ_SZ_EEEEENS4_13SM90_TMA_LOADENS4_14ComposedLayoutINS4_7SwizzleILi3ELi4ELi3EEENS4_18smem_ptr_flag_bitsILi16EEENST_INS5_IJNSA_ILi8EEENSA_ILi64EEEEEENS5_IJS19_SB_EEEEEEEvNS4_8identityES12_S1D_vS1E_EENS_8epilogue10collective6detail29Sm90TmaWarpSpecializedAdapterINS1H_15DefaultEpilogueISI_SJ_SJ_NS1G_6thread17LinearCombinationISI_Li1EffLNS1L_9ScaleType4KindE0ELNS_15FloatRoundStyleE2ESI_EENS1_15EpilogueDefaultEEEEEvvEEEEvNT_6ParamsE --------------------------
	.section	.nv.constant0._ZN7cutlass13device_kernelINS_4gemm6kernel13GemmUniversalIN4cute5tupleIJiiiiEEENS1_10collective13CollectiveMmaINS1_34MainloopSm90TmaGmmaWarpSpecializedILi2ENS5_IJNS4_1CILi1EEESB_SB_EEENS1_35KernelTmaWarpSpecializedCooperativeEEENS5_IJNSA_ILi128EEENSA_ILi256EEESF_EEENS_6half_tENS5_IJlSB_lEEESI_SJ_NS4_8TiledMMAINS4_8MMA_AtomIJNS4_4SM904GMMA26MMA_64x256x16_F32F16F16_SSILNSN_5MajorE0ELSP_0ELNSN_7ScaleInE1ELSQ_1EEEEEENS4_6LayoutINS5_IJNSA_ILi2EEESB_SB_EEENS5_IJSB_NSA_ILi0EEESW_EEEEENS5_IJNS4_10UnderscoreESZ_SZ_EEEEENS4_13SM90_TMA_LOADENS4_14ComposedLayoutINS4_7SwizzleILi3ELi4ELi3EEENS4_18smem_ptr_flag_bitsILi16EEENST_INS5_IJNSA_ILi8EEENSA_ILi64EEEEEENS5_IJS19_SB_EEEEEEEvNS4_8identityES12_S1D_vS1E_EENS_8epilogue10collective6detail29Sm90TmaWarpSpecializedAdapterINS1H_15DefaultEpilogueISI_SJ_SJ_NS1G_6thread17LinearCombinationISI_Li1EffLNS1L_9ScaleType4KindE0ELNS_15FloatRoundStyleE2ESI_EENS1_15EpilogueDefaultEEEEEvvEEEEvNT_6ParamsE,"a",@progbits
	.sectionflags	@""
	.align	4
.nv.constant0._ZN7cutlass13device_kernelINS_4gemm6kernel13GemmUniversalIN4cute5tupleIJiiiiEEENS1_10collective13CollectiveMmaINS1_34MainloopSm90TmaGmmaWarpSpecializedILi2ENS5_IJNS4_1CILi1EEESB_SB_EEENS1_35KernelTmaWarpSpecializedCooperativeEEENS5_IJNSA_ILi128EEENSA_ILi256EEESF_EEENS_6half_tENS5_IJlSB_lEEESI_SJ_NS4_8TiledMMAINS4_8MMA_AtomIJNS4_4SM904GMMA26MMA_64x256x16_F32F16F16_SSILNSN_5MajorE0ELSP_0ELNSN_7ScaleInE1ELSQ_1EEEEEENS4_6LayoutINS5_IJNSA_ILi2EEESB_SB_EEENS5_IJSB_NSA_ILi0EEESW_EEEEENS5_IJNS4_10UnderscoreESZ_SZ_EEEEENS4_13SM90_TMA_LOADENS4_14ComposedLayoutINS4_7SwizzleILi3ELi4ELi3EEENS4_18smem_ptr_flag_bitsILi16EEENST_INS5_IJNSA_ILi8EEENSA_ILi64EEEEEENS5_IJS19_SB_EEEEEEEvNS4_8identityES12_S1D_vS1E_EENS_8epilogue10collective6detail29Sm90TmaWarpSpecializedAdapterINS1H_15DefaultEpilogueISI_SJ_SJ_NS1G_6thread17LinearCombinationISI_Li1EffLNS1L_9ScaleType4KindE0ELNS_15FloatRoundStyleE2ESI_EENS1_15EpilogueDefaultEEEEEvvEEEEvNT_6ParamsE:
	.zero		1664


//--------------------- SYMBOLS --------------------------

	.type		.nv.reservedSmem.offset0,@object
	.size		.nv.reservedSmem.offset0,0x4
	.type		__assertfail,@function
